	.target	sm_80

	.elftype	@"ET_EXEC"


//--------------------- .note.nv.tkinfo           --------------------------
	.section	.note.nv.tkinfo,"",@"SHT_NOTE"
	.sectionflags	@"SHF_NOTE_NV_TKINFO"
	.tkinfo
        /*0018*/ 	.word	0x00000002
        /*0030*/ 	.string	""
        /*0030*/ 	.string	"ptxas"
        /*0030*/ 	.string	"Cuda compilation tools, release 13.0, V13.0.88"
        /*0030*/ 	.string	"Build cuda_13.0.r13.0/compiler.36424714_0"
        /*0030*/ 	.string	"-v  -suppress-debug-info  -lineinfo  -arch sm_80 "



//--------------------- .note.nv.cuinfo           --------------------------
	.section	.note.nv.cuinfo,"",@"SHT_NOTE"
	.sectionflags	@"SHF_NOTE_NV_CUINFO"
        /*0018*/ 	.short	0x0002
        /*001a*/ 	.short	0x0050
        /*001c*/ 	.short	0x0082
	.zero		2


//--------------------- .nv.info                  --------------------------
	.section	.nv.info,"",@"SHT_CUDA_INFO"
	.align	4


	//----- nvinfo : EIATTR_REGCOUNT
	.align		4
        /*0000*/ 	.byte	0x04, 0x2f
        /*0002*/ 	.short	(.L_2 - .L_1)
	.align		4
.L_1:
        /*0004*/ 	.word	index@(attn_fwd)
        /*0008*/ 	.word	0x000000a2


	//----- nvinfo : EIATTR_FRAME_SIZE
	.align		4
.L_2:
        /*000c*/ 	.byte	0x04, 0x11
        /*000e*/ 	.short	(.L_4 - .L_3)
	.align		4
.L_3:
        /*0010*/ 	.word	index@(attn_fwd)
        /*0014*/ 	.word	0x00000000


	//----- nvinfo : EIATTR_MIN_STACK_SIZE
	.align		4
.L_4:
        /*0018*/ 	.byte	0x04, 0x12
        /*001a*/ 	.short	(.L_6 - .L_5)
	.align		4
.L_5:
        /*001c*/ 	.word	index@(attn_fwd)
        /*0020*/ 	.word	0x00000000
.L_6:


//--------------------- .nv.info.attn_fwd         --------------------------
	.section	.nv.info.attn_fwd,"",@"SHT_CUDA_INFO"
	.sectionflags	@""
	.align	4


	//----- nvinfo : EIATTR_CUDA_API_VERSION
	.align		4
        /*0000*/ 	.byte	0x04, 0x37
        /*0002*/ 	.short	(.L_8 - .L_7)
.L_7:
        /*0004*/ 	.word	0x00000082


	//----- nvinfo : EIATTR_SW2861232_WAR
	.align		4
.L_8:
        /*0008*/ 	.byte	0x01, 0x35
	.zero		2


	//----- nvinfo : EIATTR_PARAM_CBANK
	.align		4
        /*000c*/ 	.byte	0x04, 0x0a
        /*000e*/ 	.short	(.L_10 - .L_9)
	.align		4
.L_9:
        /*0010*/ 	.word	index@(.nv.constant0.attn_fwd)
        /*0014*/ 	.short	0x0160
        /*0016*/ 	.short	0x0088


	//----- nvinfo : EIATTR_CBANK_PARAM_SIZE
	.align		4
.L_10:
        /*0018*/ 	.byte	0x03, 0x19
        /*001a*/ 	.short	0x0088


	//----- nvinfo : EIATTR_KPARAM_INFO
	.align		4
        /*001c*/ 	.byte	0x04, 0x17
        /*001e*/ 	.short	(.L_12 - .L_11)
.L_11:
        /*0020*/ 	.word	0x00000000
        /*0024*/ 	.short	0x0019
        /*0026*/ 	.short	0x0080
        /*0028*/ 	.byte	0x00, 0xf4, 0x21, 0x00


	//----- nvinfo : EIATTR_KPARAM_INFO
	.align		4
.L_12:
        /*002c*/ 	.byte	0x04, 0x17
        /*002e*/ 	.short	(.L_14 - .L_13)
.L_13:
        /*0030*/ 	.word	0x00000000
        /*0034*/ 	.short	0x0018
        /*0036*/ 	.short	0x0078
        /*0038*/ 	.byte	0x00, 0xf4, 0x21, 0x00


	//----- nvinfo : EIATTR_KPARAM_INFO
	.align		4
.L_14:
        /*003c*/ 	.byte	0x04, 0x17
        /*003e*/ 	.short	(.L_16 - .L_15)
.L_15:
        /*0040*/ 	.word	0x00000000
        /*0044*/ 	.short	0x0017
        /*0046*/ 	.short	0x0070
        /*0048*/ 	.byte	0x00, 0xf0, 0x11, 0x00


	//----- nvinfo : EIATTR_KPARAM_INFO
	.align		4
.L_16:
        /*004c*/ 	.byte	0x04, 0x17
        /*004e*/ 	.short	(.L_18 - .L_17)
.L_17:
        /*0050*/ 	.word	0x00000000
        /*0054*/ 	.short	0x0016
        /*0056*/ 	.short	0x006c
        /*0058*/ 	.byte	0x00, 0xf0, 0x11, 0x00


	//----- nvinfo : EIATTR_KPARAM_INFO
	.align		4
.L_18:
        /*005c*/ 	.byte	0x04, 0x17
        /*005e*/ 	.short	(.L_20 - .L_19)
.L_19:
        /*0060*/ 	.word	0x00000000
        /*0064*/ 	.short	0x0015
        /*0066*/ 	.short	0x0068
        /*0068*/ 	.byte	0x00, 0xf0, 0x11, 0x00


	//----- nvinfo : EIATTR_KPARAM_INFO
	.align		4
.L_20:
        /*006c*/ 	.byte	0x04, 0x17
        /*006e*/ 	.short	(.L_22 - .L_21)
.L_21:
        /*0070*/ 	.word	0x00000000
        /*0074*/ 	.short	0x0014
        /*0076*/ 	.short	0x0064
        /*0078*/ 	.byte	0x00, 0xf0, 0x11, 0x00


	//----- nvinfo : EIATTR_KPARAM_INFO
	.align		4
.L_22:
        /*007c*/ 	.byte	0x04, 0x17
        /*007e*/ 	.short	(.L_24 - .L_23)
.L_23:
        /*0080*/ 	.word	0x00000000
        /*0084*/ 	.short	0x0013
        /*0086*/ 	.short	0x0060
        /*0088*/ 	.byte	0x00, 0xf0, 0x11, 0x00


	//----- nvinfo : EIATTR_KPARAM_INFO
	.align		4
.L_24:
        /*008c*/ 	.byte	0x04, 0x17
        /*008e*/ 	.short	(.L_26 - .L_25)
.L_25:
        /*0090*/ 	.word	0x00000000
        /*0094*/ 	.short	0x0012
        /*0096*/ 	.short	0x005c
        /*0098*/ 	.byte	0x00, 0xf0, 0x11, 0x00


	//----- nvinfo : EIATTR_KPARAM_INFO
	.align		4
.L_26:
        /*009c*/ 	.byte	0x04, 0x17
        /*009e*/ 	.short	(.L_28 - .L_27)
.L_27:
        /*00a0*/ 	.word	0x00000000
        /*00a4*/ 	.short	0x0011
        /*00a6*/ 	.short	0x0058
        /*00a8*/ 	.byte	0x00, 0xf0, 0x11, 0x00


	//----- nvinfo : EIATTR_KPARAM_INFO
	.align		4
.L_28:
        /*00ac*/ 	.byte	0x04, 0x17
        /*00ae*/ 	.short	(.L_30 - .L_29)
.L_29:
        /*00b0*/ 	.word	0x00000000
        /*00b4*/ 	.short	0x0010
        /*00b6*/ 	.short	0x0054
        /*00b8*/ 	.byte	0x00, 0xf0, 0x11, 0x00


	//----- nvinfo : EIATTR_KPARAM_INFO
	.align		4
.L_30:
        /*00bc*/ 	.byte	0x04, 0x17
        /*00be*/ 	.short	(.L_32 - .L_31)
.L_31:
        /*00c0*/ 	.word	0x00000000
        /*00c4*/ 	.short	0x000f
        /*00c6*/ 	.short	0x0050
        /*00c8*/ 	.byte	0x00, 0xf0, 0x11, 0x00


	//----- nvinfo : EIATTR_KPARAM_INFO
	.align		4
.L_32:
        /*00cc*/ 	.byte	0x04, 0x17
        /*00ce*/ 	.short	(.L_34 - .L_33)
.L_33:
        /*00d0*/ 	.word	0x00000000
        /*00d4*/ 	.short	0x000e
        /*00d6*/ 	.short	0x004c
        /*00d8*/ 	.byte	0x00, 0xf0, 0x11, 0x00


	//----- nvinfo : EIATTR_KPARAM_INFO
	.align		4
.L_34:
        /*00dc*/ 	.byte	0x04, 0x17
        /*00de*/ 	.short	(.L_36 - .L_35)
.L_35:
        /*00e0*/ 	.word	0x00000000
        /*00e4*/ 	.short	0x000d
        /*00e6*/ 	.short	0x0048
        /*00e8*/ 	.byte	0x00, 0xf0, 0x11, 0x00


	//----- nvinfo : EIATTR_KPARAM_INFO
	.align		4
.L_36:
        /*00ec*/ 	.byte	0x04, 0x17
        /*00ee*/ 	.short	(.L_38 - .L_37)
.L_37:
        /*00f0*/ 	.word	0x00000000
        /*00f4*/ 	.short	0x000c
        /*00f6*/ 	.short	0x0044
        /*00f8*/ 	.byte	0x00, 0xf0, 0x11, 0x00


	//----- nvinfo : EIATTR_KPARAM_INFO
	.align		4
.L_38:
        /*00fc*/ 	.byte	0x04, 0x17
        /*00fe*/ 	.short	(.L_40 - .L_39)
.L_39:
        /*0100*/ 	.word	0x00000000
        /*0104*/ 	.short	0x000b
        /*0106*/ 	.short	0x0040
        /*0108*/ 	.byte	0x00, 0xf0, 0x11, 0x00


	//----- nvinfo : EIATTR_KPARAM_INFO
	.align		4
.L_40:
        /*010c*/ 	.byte	0x04, 0x17
        /*010e*/ 	.short	(.L_42 - .L_41)
.L_41:
        /*0110*/ 	.word	0x00000000
        /*0114*/ 	.short	0x000a
        /*0116*/ 	.short	0x003c
        /*0118*/ 	.byte	0x00, 0xf0, 0x11, 0x00


	//----- nvinfo : EIATTR_KPARAM_INFO
	.align		4
.L_42:
        /*011c*/ 	.byte	0x04, 0x17
        /*011e*/ 	.short	(.L_44 - .L_43)
.L_43:
        /*0120*/ 	.word	0x00000000
        /*0124*/ 	.short	0x0009
        /*0126*/ 	.short	0x0038
        /*0128*/ 	.byte	0x00, 0xf0, 0x11, 0x00


	//----- nvinfo : EIATTR_KPARAM_INFO
	.align		4
.L_44:
        /*012c*/ 	.byte	0x04, 0x17
        /*012e*/ 	.short	(.L_46 - .L_45)
.L_45:
        /*0130*/ 	.word	0x00000000
        /*0134*/ 	.short	0x0008
        /*0136*/ 	.short	0x0034
        /*0138*/ 	.byte	0x00, 0xf0, 0x11, 0x00


	//----- nvinfo : EIATTR_KPARAM_INFO
	.align		4
.L_46:
        /*013c*/ 	.byte	0x04, 0x17
        /*013e*/ 	.short	(.L_48 - .L_47)
.L_47:
        /*0140*/ 	.word	0x00000000
        /*0144*/ 	.short	0x0007
        /*0146*/ 	.short	0x0030
        /*0148*/ 	.byte	0x00, 0xf0, 0x11, 0x00


	//----- nvinfo : EIATTR_KPARAM_INFO
	.align		4
.L_48:
        /*014c*/ 	.byte	0x04, 0x17
        /*014e*/ 	.short	(.L_50 - .L_49)
.L_49:
        /*0150*/ 	.word	0x00000000
        /*0154*/ 	.short	0x0006
        /*0156*/ 	.short	0x002c
        /*0158*/ 	.byte	0x00, 0xf0, 0x11, 0x00


	//----- nvinfo : EIATTR_KPARAM_INFO
	.align		4
.L_50:
        /*015c*/ 	.byte	0x04, 0x17
        /*015e*/ 	.short	(.L_52 - .L_51)
.L_51:
        /*0160*/ 	.word	0x00000000
        /*0164*/ 	.short	0x0005
        /*0166*/ 	.short	0x0028
        /*0168*/ 	.byte	0x00, 0xf0, 0x11, 0x00


	//----- nvinfo : EIATTR_KPARAM_INFO
	.align		4
.L_52:
        /*016c*/ 	.byte	0x04, 0x17
        /*016e*/ 	.short	(.L_54 - .L_53)
.L_53:
        /*0170*/ 	.word	0x00000000
        /*0174*/ 	.short	0x0004
        /*0176*/ 	.short	0x0020
        /*0178*/ 	.byte	0x00, 0xf4, 0x21, 0x00


	//----- nvinfo : EIATTR_KPARAM_INFO
	.align		4
.L_54:
        /*017c*/ 	.byte	0x04, 0x17
        /*017e*/ 	.short	(.L_56 - .L_55)
.L_55:
        /*0180*/ 	.word	0x00000000
        /*0184*/ 	.short	0x0003
        /*0186*/ 	.short	0x0018
        /*0188*/ 	.byte	0x00, 0xf4, 0x21, 0x00


	//----- nvinfo : EIATTR_KPARAM_INFO
	.align		4
.L_56:
        /*018c*/ 	.byte	0x04, 0x17
        /*018e*/ 	.short	(.L_58 - .L_57)
.L_57:
        /*0190*/ 	.word	0x00000000
        /*0194*/ 	.short	0x0002
        /*0196*/ 	.short	0x0010
        /*0198*/ 	.byte	0x00, 0xf4, 0x21, 0x00


	//----- nvinfo : EIATTR_KPARAM_INFO
	.align		4
.L_58:
        /*019c*/ 	.byte	0x04, 0x17
        /*019e*/ 	.short	(.L_60 - .L_59)
.L_59:
        /*01a0*/ 	.word	0x00000000
        /*01a4*/ 	.short	0x0001
        /*01a6*/ 	.short	0x0008
        /*01a8*/ 	.byte	0x00, 0xf4, 0x21, 0x00


	//----- nvinfo : EIATTR_KPARAM_INFO
	.align		4
.L_60:
        /*01ac*/ 	.byte	0x04, 0x17
        /*01ae*/ 	.short	(.L_62 - .L_61)
.L_61:
        /*01b0*/ 	.word	0x00000000
        /*01b4*/ 	.short	0x0000
        /*01b6*/ 	.short	0x0000
        /*01b8*/ 	.byte	0x00, 0xf4, 0x21, 0x00


	//----- nvinfo : EIATTR_MAXREG_COUNT
	.align		4
.L_62:
        /*01bc*/ 	.byte	0x03, 0x1b
        /*01be*/ 	.short	0x00ff


	//----- nvinfo : EIATTR_NUM_BARRIERS
	.align		4
        /*01c0*/ 	.byte	0x02, 0x4c
        /*01c2*/ 	.byte	0x01
	.zero		1


	//----- nvinfo : EIATTR_MERCURY_ISA_VERSION
	.align		4
        /*01c4*/ 	.byte	0x03, 0x5f
        /*01c6*/ 	.short	0x0000


	//----- nvinfo : EIATTR_COOP_GROUP_MASK_REGIDS
	.align		4
        /*01c8*/ 	.byte	0x04, 0x29
        /*01ca*/ 	.short	(.L_64 - .L_63)


	//   ....[0]....
.L_63:
        /*01cc*/ 	.word	0xffffffff


	//   ....[1]....
        /*01d0*/ 	.word	0xffffffff


	//   ....[2]....
        /*01d4*/ 	.word	0xffffffff


	//   ....[3]....
        /*01d8*/ 	.word	0xffffffff


	//   ....[4]....
        /*01dc*/ 	.word	0xffffffff


	//   ....[5]....
        /*01e0*/ 	.word	0xffffffff


	//   ....[6]....
        /*01e4*/ 	.word	0xffffffff


	//   ....[7]....
        /*01e8*/ 	.word	0xffffffff


	//   ....[8]....
        /*01ec*/ 	.word	0xffffffff


	//   ....[9]....
        /*01f0*/ 	.word	0xffffffff


	//   ....[10]....
        /*01f4*/ 	.word	0xffffffff


	//   ....[11]....
        /*01f8*/ 	.word	0xffffffff


	//   ....[12]....
        /*01fc*/ 	.word	0xffffffff


	//   ....[13]....
        /*0200*/ 	.word	0xffffffff


	//   ....[14]....
        /*0204*/ 	.word	0xffffffff


	//   ....[15]....
        /*0208*/ 	.word	0xffffffff


	//----- nvinfo : EIATTR_COOP_GROUP_INSTR_OFFSETS
	.align		4
.L_64:
        /*020c*/ 	.byte	0x04, 0x28
        /*020e*/ 	.short	(.L_66 - .L_65)


	//   ....[0]....
.L_65:
        /*0210*/ 	.word	0x00001d30


	//   ....[1]....
        /*0214*/ 	.word	0x00002010


	//   ....[2]....
        /*0218*/ 	.word	0x000020c0


	//   ....[3]....
        /*021c*/ 	.word	0x000024c0


	//   ....[4]....
        /*0220*/ 	.word	0x00002570


	//   ....[5]....
        /*0224*/ 	.word	0x000025a0


	//   ....[6]....
        /*0228*/ 	.word	0x00002610


	//   ....[7]....
        /*022c*/ 	.word	0x00002650


	//   ....[8]....
        /*0230*/ 	.word	0x00003230


	//   ....[9]....
        /*0234*/ 	.word	0x00003240


	//   ....[10]....
        /*0238*/ 	.word	0x00003250


	//   ....[11]....
        /*023c*/ 	.word	0x00003260


	//   ....[12]....
        /*0240*/ 	.word	0x00003320


	//   ....[13]....
        /*0244*/ 	.word	0x00003330


	//   ....[14]....
        /*0248*/ 	.word	0x00003350


	//   ....[15]....
        /*024c*/ 	.word	0x00003360


	//----- nvinfo : EIATTR_EXIT_INSTR_OFFSETS
	.align		4
.L_66:
        /*0250*/ 	.byte	0x04, 0x1c
        /*0252*/ 	.short	(.L_68 - .L_67)


	//   ....[0]....
.L_67:
        /*0254*/ 	.word	0x00005330


	//----- nvinfo : EIATTR_REQNTID
	.align		4
.L_68:
        /*0258*/ 	.byte	0x04, 0x10
        /*025a*/ 	.short	(.L_70 - .L_69)
.L_69:
        /*025c*/ 	.word	0x00000080
        /*0260*/ 	.word	0x00000001
        /*0264*/ 	.word	0x00000001
.L_70:


//--------------------- .nv.callgraph             --------------------------
	.section	.nv.callgraph,"",@"SHT_CUDA_CALLGRAPH"
	.align	4
	.sectionentsize	8
	.align		4
        /*0000*/ 	.word	0x00000000
	.align		4
        /*0004*/ 	.word	0xffffffff
	.align		4
        /*0008*/ 	.word	0x00000000
	.align		4
        /*000c*/ 	.word	0xfffffffe
	.align		4
        /*0010*/ 	.word	0x00000000
	.align		4
        /*0014*/ 	.word	0xfffffffd
	.align		4
        /*0018*/ 	.word	0x00000000
	.align		4
        /*001c*/ 	.word	0xfffffffc


//--------------------- .nv.rel.action            --------------------------
	.section	.nv.rel.action,"",@"SHT_CUDA_RELOCINFO"
	.align	8
	.sectionentsize	8
        /*0000*/ 	.byte	0x73, 0x00, 0x00, 0x00, 0x00, 0x00, 0x00, 0x00, 0x00, 0x00, 0x00, 0x11, 0x25, 0x00, 0x05, 0x36


//--------------------- .nv.constant4             --------------------------
	.section	.nv.constant4,"a",@progbits
	.align	8
	.align		8
.nv.constant4:
        /*0000*/ 	.dword	_$_str


//--------------------- .nv.constant0.attn_fwd    --------------------------
	.section	.nv.constant0.attn_fwd,"a",@progbits
	.sectionflags	@""
	.align	4
.nv.constant0.attn_fwd:
	.zero		488


//--------------------- .text.attn_fwd            --------------------------
	.section	.text.attn_fwd,"ax",@progbits
	.sectioninfo	@"SHI_REGISTERS=162"
	.align	128
        .global         attn_fwd
        .type           attn_fwd,@function
        .size           attn_fwd,(.L_x_3 - attn_fwd)
        .other          attn_fwd,@"STO_CUDA_ENTRY STV_DEFAULT"
attn_fwd:
.text.attn_fwd:
[----:B------:R-:W-:Y:S02]  /*0000*/  MOV R1, c[0x0][0x28] ;  /* 0x00000a0000017a02 */ /* 0x000fe40000000f00 */
[----:B------:R-:W0:Y:S01]  /*0010*/  S2R R9, SR_CTAID.X ;  /* 0x0000000000097919 */ /* 0x000e220000002500 */
[----:B------:R-:W-:Y:S01]  /*0020*/  MOV R37, c[0x0][0x198] ;  /* 0x0000660000257a02 */ /* 0x000fe20000000f00 */
[----:B------:R-:W-:Y:S02]  /*0030*/  ULDC.64 UR6, c[0x0][0x118] ;  /* 0x0000460000067ab9 */ /* 0x000fe40000000a00 */
[----:B------:R-:W1:Y:S01]  /*0040*/  S2R R0, SR_TID.X ;  /* 0x0000000000007919 */ /* 0x000e620000002100 */
[C---:B------:R-:W-:Y:S01]  /*0050*/  SHF.L.U32 R31, R37.reuse, 0x4, RZ ;  /* 0x00000004251f7819 */ /* 0x040fe200000006ff */
[C---:B------:R-:W-:Y:S01]  /*0060*/  IMAD R15, R37.reuse, 0x6, RZ ;  /* 0x00000006250f7824 */ /* 0x040fe200078e02ff */
[C---:B------:R-:W-:Y:S01]  /*0070*/  SHF.L.U32 R11, R37.reuse, 0x2, RZ ;  /* 0x00000002250b7819 */ /* 0x040fe200000006ff */
[----:B------:R-:W2:Y:S01]  /*0080*/  S2R R2, SR_CTAID.Y ;  /* 0x0000000000027919 */ /* 0x000ea20000002600 */
[C---:B------:R-:W-:Y:S02]  /*0090*/  IMAD R29, R37.reuse, 0xc, RZ ;  /* 0x0000000c251d7824 */ /* 0x040fe400078e02ff */
[----:B------:R-:W-:-:S02]  /*00a0*/  IMAD R33, R37, 0x22, RZ ;  /* 0x0000002225217824 */ /* 0x000fc400078e02ff */
[C---:B------:R-:W-:Y:S02]  /*00b0*/  IMAD R39, R37.reuse, 0x24, RZ ;  /* 0x0000002425277824 */ /* 0x040fe400078e02ff */
[C---:B------:R-:W-:Y:S02]  /*00c0*/  IMAD R7, R37.reuse, 0x3, RZ ;  /* 0x0000000325077824 */ /* 0x040fe400078e02ff */
[C---:B------:R-:W-:Y:S02]  /*00d0*/  IMAD R35, R37.reuse, 0x18, RZ ;  /* 0x0000001825237824 */ /* 0x040fe400078e02ff */
[C---:B------:R-:W-:Y:S02]  /*00e0*/  IMAD R43, R37.reuse, 0x30, RZ ;  /* 0x00000030252b7824 */ /* 0x040fe400078e02ff */
[C---:B------:R-:W-:Y:S02]  /*00f0*/  IMAD.SHL.U32 R17, R37.reuse, 0x8, RZ ;  /* 0x0000000825117824 */ /* 0x040fe400078e00ff */
[----:B------:R-:W-:-:S02]  /*0100*/  IMAD R23, R37, 0xa, RZ ;  /* 0x0000000a25177824 */ /* 0x000fc400078e02ff */
[----:B0-----:R-:W-:Y:S02]  /*0110*/  IMAD.SHL.U32 R9, R9, 0x80, RZ ;  /* 0x0000008009097824 */ /* 0x001fe400078e00ff */
[C---:B------:R-:W-:Y:S02]  /*0120*/  IMAD R57, R37.reuse, 0xe, RZ ;  /* 0x0000000e25397824 */ /* 0x040fe400078e02ff */
[----:B------:R-:W-:Y:S01]  /*0130*/  IMAD R41, R37, 0x26, RZ ;  /* 0x0000002625297824 */ /* 0x000fe200078e02ff */
[----:B-1----:R-:W-:Y:S01]  /*0140*/  LOP3.LUT R3, R9, 0x7f, R0, 0xf8, !PT ;  /* 0x0000007f09037812 */ /* 0x002fe200078ef800 */
[----:B------:R-:W-:Y:S02]  /*0150*/  IMAD R13, R37, 0x5, RZ ;  /* 0x00000005250d7824 */ /* 0x000fe400078e02ff */
[----:B--2---:R-:W-:Y:S02]  /*0160*/  IMAD R4, R2, c[0x0][0x190], RZ ;  /* 0x0000640002047a24 */ /* 0x004fe400078e02ff */
[----:B------:R-:W-:-:S02]  /*0170*/  IMAD R5, R3, c[0x0][0x194], RZ ;  /* 0x0000650003057a24 */ /* 0x000fc400078e02ff */
[----:B------:R-:W-:Y:S01]  /*0180*/  IMAD R19, R37, 0x7, RZ ;  /* 0x0000000725137824 */ /* 0x000fe200078e02ff */
[C---:B------:R-:W-:Y:S01]  /*0190*/  SHF.L.U32 R26, R4.reuse, 0x1, RZ ;  /* 0x00000001041a7819 */ /* 0x040fe200000006ff */
[----:B------:R-:W-:Y:S02]  /*01a0*/  IMAD.SHL.U32 R27, R5, 0x2, RZ ;  /* 0x00000002051b7824 */ /* 0x000fe400078e00ff */
[----:B------:R-:W-:-:S03]  /*01b0*/  IMAD.HI R4, R4, 0x2, RZ ;  /* 0x0000000204047827 */ /* 0x000fc600078e02ff */
[----:B------:R-:W-:Y:S01]  /*01c0*/  IADD3 R26, P0, P1, R27, c[0x0][0x160], R26 ;  /* 0x000058001b1a7a10 */ /* 0x000fe2000791e01a */
[----:B------:R-:W-:-:S03]  /*01d0*/  IMAD.HI R5, R5, 0x2, RZ ;  /* 0x0000000205057827 */ /* 0x000fc600078e02ff */
[-C--:B------:R-:W-:Y:S01]  /*01e0*/  IADD3 R32, P4, R15, R26.reuse, RZ ;  /* 0x0000001a0f207210 */ /* 0x080fe20007f9e0ff */
[----:B------:R-:W-:Y:S01]  /*01f0*/  IMAD R63, R37, 0x12, RZ ;  /* 0x00000012253f7824 */ /* 0x000fe200078e02ff */
[----:B------:R-:W-:Y:S01]  /*0200*/  IADD3.X R27, R5, c[0x0][0x164], R4, P0, P1 ;  /* 0x00005900051b7a10 */ /* 0x000fe200007e2404 */
[----:B------:R-:W-:Y:S01]  /*0210*/  IMAD.SHL.U32 R5, R37, 0x2, RZ ;  /* 0x0000000225057824 */ /* 0x000fe200078e00ff */
[-C--:B------:R-:W-:Y:S01]  /*0220*/  IADD3 R38, P5, R29, R26.reuse, RZ ;  /* 0x0000001a1d267210 */ /* 0x080fe20007fbe0ff */
[----:B------:R-:W-:Y:S01]  /*0230*/  IMAD R67, R37, 0x14, RZ ;  /* 0x0000001425437824 */ /* 0x000fe200078e02ff */
[-C--:B------:R-:W-:Y:S01]  /*0240*/  IADD3 R12, P1, R33, R26.reuse, RZ ;  /* 0x0000001a210c7210 */ /* 0x080fe20007f3e0ff */
[----:B------:R-:W-:Y:S01]  /*0250*/  IMAD R71, R37, 0x16, RZ ;  /* 0x0000001625477824 */ /* 0x000fe200078e02ff */
[-C--:B------:R-:W-:Y:S01]  /*0260*/  IADD3 R6, P0, R39, R26.reuse, RZ ;  /* 0x0000001a27067210 */ /* 0x080fe20007f1e0ff */
[----:B------:R-:W-:Y:S01]  /*0270*/  IMAD R45, R37, 0x28, RZ ;  /* 0x00000028252d7824 */ /* 0x000fe200078e02ff */
[-C--:B------:R-:W-:Y:S01]  /*0280*/  LEA.HI.X.SX32 R33, R7, R27.reuse, 0x1, P4 ;  /* 0x0000001b07217211 */ /* 0x080fe200020f0eff */
[----:B------:R-:W-:Y:S01]  /*0290*/  IMAD R21, R37, 0x9, RZ ;  /* 0x0000000925157824 */ /* 0x000fe200078e02ff */
[-C--:B------:R-:W-:Y:S01]  /*02a0*/  LEA.HI.X.SX32 R39, R15, R27.reuse, 0x1, P5 ;  /* 0x0000001b0f277211 */ /* 0x080fe200028f0eff */
[----:B------:R-:W-:Y:S01]  /*02b0*/  IMAD R25, R37, 0xb, RZ ;  /* 0x0000000b25197824 */ /* 0x000fe200078e02ff */
[-C--:B------:R-:W-:Y:S01]  /*02c0*/  IADD3 R50, P4, R35, R26.reuse, RZ ;  /* 0x0000001a23327210 */ /* 0x080fe20007f9e0ff */
[C---:B------:R-:W-:Y:S01]  /*02d0*/  IMAD R53, R37.reuse, 0xd, RZ ;  /* 0x0000000d25357824 */ /* 0x040fe200078e02ff */
[CC--:B------:R-:W-:Y:S01]  /*02e0*/  LEA R54, P5, R37.reuse, R26.reuse, 0x5 ;  /* 0x0000001a25367211 */ /* 0x0c0fe200078a28ff */
[C---:B------:R-:W-:Y:S01]  /*02f0*/  IMAD R77, R37.reuse, 0x1a, RZ ;  /* 0x0000001a254d7824 */ /* 0x040fe200078e02ff */
[CC--:B------:R-:W-:Y:S01]  /*0300*/  LEA R42, P2, R37.reuse, R26.reuse, 0x4 ;  /* 0x0000001a252a7211 */ /* 0x0c0fe200078420ff */
        /* <DEDUP_REMOVED lines=10> */
[----:B------:R-:W-:Y:S01]  /*03b0*/  IMAD R69, R37, 0x15, RZ ;  /* 0x0000001525457824 */ /* 0x000fe200078e02ff */
[-C--:B------:R-:W-:Y:S01]  /*03c0*/  LEA.HI.X.SX32 R43, R17, R27.reuse, 0x1, P2 ;  /* 0x0000001b112b7211 */ /* 0x080fe200010f0eff */
[----:B------:R-:W-:Y:S01]  /*03d0*/  IMAD R89, R37, 0x2a, RZ ;  /* 0x0000002a25597824 */ /* 0x000fe200078e02ff */
[-C--:B------:R-:W-:Y:S01]  /*03e0*/  LEA.HI.X.SX32 R17, R35, R27.reuse, 0x1, P6 ;  /* 0x0000001b23117211 */ /* 0x080fe200030f0eff */
[C---:B------:R-:W-:Y:S01]  /*03f0*/  IMAD R91, R37.reuse, 0x2c, RZ ;  /* 0x0000002c255b7824 */ /* 0x040fe200078e02ff */
[CC--:B------:R-:W-:Y:S01]  /*0400*/  LEA R34, P6, R37.reuse, R26.reuse, 0x3 ;  /* 0x0000001a25227211 */ /* 0x0c0fe200078c18ff */
[C---:B------:R-:W-:Y:S01]  /*0410*/  IMAD R73, R37.reuse, 0x17, RZ ;  /* 0x0000001725497824 */ /* 0x040fe200078e02ff */
[CC--:B------:R-:W-:Y:S01]  /*0420*/  LEA.HI.X.SX32 R29, R37.reuse, R27.reuse, 0x1, P4 ;  /* 0x0000001b251d7211 */ /* 0x0c0fe200020f0eff */
[----:B------:R-:W-:Y:S01]  /*0430*/  IMAD R93, R37, 0x2e, RZ ;  /* 0x0000002e255d7824 */ /* 0x000fe200078e02ff */
[-C--:B------:R-:W-:Y:S01]  /*0440*/  LEA.HI.X.SX32 R31, R5, R27.reuse, 0x1, P5 ;  /* 0x0000001b051f7211 */ /* 0x080fe200028f0eff */
[----:B------:R-:W-:Y:S01]  /*0450*/  IMAD R75, R37, 0x19, RZ ;  /* 0x00000019254b7824 */ /* 0x000fe200078e02ff */
        /* <DEDUP_REMOVED lines=8> */
[-C--:B------:R-:W-:Y:S01]  /*04e0*/  IADD3 R44, P6, R63, R26.reuse, RZ ;  /* 0x0000001a3f2c7210 */ /* 0x080fe20007fde0ff */
[----:B------:R-:W-:Y:S01]  /*04f0*/  IMAD R101, R37, 0x38, RZ ;  /* 0x0000003825657824 */ /* 0x000fe200078e02ff */
[-C--:B------:R-:W-:Y:S01]  /*0500*/  LEA.HI.X.SX32 R41, R19, R27.reuse, 0x1, P5 ;  /* 0x0000001b13297211 */ /* 0x080fe200028f0eff */
        /* <DEDUP_REMOVED lines=9> */
[----:B------:R-:W-:Y:S01]  /*05a0*/  LEA.HI.X.SX32 R37, R13, R27, 0x1, P4 ;  /* 0x0000001b0d257211 */ /* 0x000fe200020f0eff */
[----:B------:R-:W2:Y:S01]  /*05b0*/  LDG.E.U16 R42, [R42.64] ;  /* 0x000000062a2a7981 */ /* 0x000ea2000c1e1500 */
[----:B------:R-:W-:-:S02]  /*05c0*/  IADD3 R46, P4, R67, R26, RZ ;  /* 0x0000001a432e7210 */ /* 0x000fc40007f9e0ff */
[-C--:B------:R-:W-:Y:S01]  /*05d0*/  LEA.HI.X.SX32 R49, R25, R27.reuse, 0x1, P5 ;  /* 0x0000001b19317211 */ /* 0x080fe200028f0eff */
[----:B------:R-:W3:Y:S01]  /*05e0*/  LDG.E.U16 R54, [R54.64] ;  /* 0x0000000636367981 */ /* 0x000ee2000c1e1500 */
[-C--:B------:R-:W-:Y:S02]  /*05f0*/  LEA.HI.X.SX32 R47, R23, R27.reuse, 0x1, P4 ;  /* 0x0000001b172f7211 */ /* 0x080fe400020f0eff */
[-C--:B------:R-:W-:Y:S01]  /*0600*/  IADD3 R22, P4, R81, R26.reuse, RZ ;  /* 0x0000001a51167210 */ /* 0x080fe20007f9e0ff */
[----:B------:R-:W4:Y:S01]  /*0610*/  LDG.E.U16 R16, [R16.64] ;  /* 0x0000000610107981 */ /* 0x000f22000c1e1500 */
[----:B------:R-:W-:Y:S02]  /*0620*/  IADD3 R14, P5, R85, R26, RZ ;  /* 0x0000001a550e7210 */ /* 0x000fe40007fbe0ff */
[-C--:B------:R-:W-:Y:S01]  /*0630*/  LEA.HI.X.SX32 R13, R61, R27.reuse, 0x1, P1 ;  /* 0x0000001b3d0d7211 */ /* 0x080fe200008f0eff */
[----:B------:R-:W5:Y:S01]  /*0640*/  LDG.E.U16 R28, [R28.64] ;  /* 0x000000061c1c7981 */ /* 0x000f62000c1e1500 */
[----:B------:R-:W-:-:S02]  /*0650*/  LEA.HI.X.SX32 R53, R53, R27, 0x1, P6 ;  /* 0x0000001b35357211 */ /* 0x000fc400030f0eff */
[-C--:B------:R-:W-:Y:S01]  /*0660*/  IADD3 R56, P1, R95, R26.reuse, RZ ;  /* 0x0000001a5f387210 */ /* 0x080fe20007f3e0ff */
[----:B------:R-:W5:Y:S01]  /*0670*/  LDG.E.U16 R44, [R44.64] ;  /* 0x000000062c2c7981 */ /* 0x000f62000c1e1500 */
[-C--:B------:R-:W-:Y:S02]  /*0680*/  LEA.HI.X.SX32 R7, R63, R27.reuse, 0x1, P0 ;  /* 0x0000001b3f077211 */ /* 0x080fe400000f0eff */
[-C--:B------:R-:W-:Y:S01]  /*0690*/  IADD3 R24, P6, R89, R26.reuse, RZ ;  /* 0x0000001a59187210 */ /* 0x080fe20007fde0ff */
[----:B------:R0:W5:Y:S01]  /*06a0*/  LDG.E.U16 R12, [R12.64] ;  /* 0x000000060c0c7981 */ /* 0x000162000c1e1500 */
[-C--:B------:R-:W-:Y:S02]  /*06b0*/  LEA.HI.X.SX32 R23, R57, R27.reuse, 0x1, P4 ;  /* 0x0000001b39177211 */ /* 0x080fe400020f0eff */
[----:B------:R-:W-:Y:S01]  /*06c0*/  LEA.HI.X.SX32 R15, R59, R27, 0x1, P5 ;  /* 0x0000001b3b0f7211 */ /* 0x000fe200028f0eff */
[----:B------:R-:W5:Y:S01]  /*06d0*/  LDG.E.U16 R30, [R30.64] ;  /* 0x000000061e1e7981 */ /* 0x000f62000c1e1500 */
[----:B------:R-:W-:-:S02]  /*06e0*/  IADD3 R58, P0, R97, R26, RZ ;  /* 0x0000001a613a7210 */ /* 0x000fc40007f1e0ff */
[-C--:B------:R-:W-:Y:S01]  /*06f0*/  IADD3 R18, P4, R91, R26.reuse, RZ ;  /* 0x0000001a5b127210 */ /* 0x080fe20007f9e0ff */
[----:B------:R-:W5:Y:S01]  /*0700*/  LDG.E.U16 R46, [R46.64] ;  /* 0x000000062e2e7981 */ /* 0x000f62000c1e1500 */
[-C--:B------:R-:W-:Y:S02]  /*0710*/  IADD3 R20, P5, R93, R26.reuse, RZ ;  /* 0x0000001a5d147210 */ /* 0x080fe40007fbe0ff */
[-C--:B------:R-:W-:Y:S01]  /*0720*/  LEA.HI.X.SX32 R5, R65, R27.reuse, 0x1, P3 ;  /* 0x0000001b41057211 */ /* 0x080fe200018f0eff */
[----:B------:R1:W5:Y:S01]  /*0730*/  LDG.E.U16 R6, [R6.64] ;  /* 0x0000000606067981 */ /* 0x000362000c1e1500 */
[----:B------:R-:W-:Y:S02]  /*0740*/  IADD3 R60, P3, R99, R26, RZ ;  /* 0x0000001a633c7210 */ /* 0x000fe40007f7e0ff */
[-C--:B------:R-:W-:Y:S01]  /*0750*/  LEA.HI.X.SX32 R11, R67, R27.reuse, 0x1, P2 ;  /* 0x0000001b430b7211 */ /* 0x080fe200010f0eff */
[----:B------:R-:W5:Y:S01]  /*0760*/  LDG.E.U16 R32, [R32.64] ;  /* 0x0000000620207981 */ /* 0x000f62000c1e1500 */
[----:B------:R-:W-:-:S02]  /*0770*/  LEA.HI.X.SX32 R57, R75, R27, 0x1, P1 ;  /* 0x0000001b4b397211 */ /* 0x000fc400008f0eff */
[-C--:B------:R-:W-:Y:S01]  /*0780*/  IADD3 R62, P2, R101, R26.reuse, RZ ;  /* 0x0000001a653e7210 */ /* 0x080fe20007f5e0ff */
[----:B------:R-:W5:Y:S01]  /*0790*/  LDG.E.U16 R48, [R48.64] ;  /* 0x0000000630307981 */ /* 0x000f62000c1e1500 */
[-C--:B------:R-:W-:Y:S02]  /*07a0*/  LEA.HI.X.SX32 R25, R69, R27.reuse, 0x1, P6 ;  /* 0x0000001b45197211 */ /* 0x080fe400030f0eff */
[-C--:B------:R-:W-:Y:S01]  /*07b0*/  LEA.HI.X.SX32 R59, R77, R27.reuse, 0x1, P0 ;  /* 0x0000001b4d3b7211 */ /* 0x080fe200000f0eff */
[----:B------:R-:W5:Y:S01]  /*07c0*/  LDG.E.U16 R56, [R56.64] ;  /* 0x0000000638387981 */ /* 0x000f62000c1e1500 */
[----:B------:R-:W-:Y:S02]  /*07d0*/  IADD3 R64, P6, R103, R26, RZ ;  /* 0x0000001a67407210 */ /* 0x000fe40007fde0ff */
[-C--:B------:R-:W-:Y:S01]  /*07e0*/  LEA.HI.X.SX32 R19, R71, R27.reuse, 0x1, P4 ;  /* 0x0000001b47137211 */ /* 0x080fe200020f0eff */
[----:B------:R-:W5:Y:S01]  /*07f0*/  LDG.E.U16 R58, [R58.64] ;  /* 0x000000063a3a7981 */ /* 0x000f62000c1e1500 */
[----:B------:R-:W-:-:S02]  /*0800*/  LEA.HI.X.SX32 R21, R73, R27, 0x1, P5 ;  /* 0x0000001b49157211 */ /* 0x000fc400028f0eff */
[-C--:B------:R-:W-:Y:S01]  /*0810*/  IADD3 R66, P4, R105, R26.reuse, RZ ;  /* 0x0000001a69427210 */ /* 0x080fe20007f9e0ff */
[----:B------:R0:W5:Y:S01]  /*0820*/  LDG.E.U16 R4, [R4.64] ;  /* 0x0000000604047981 */ /* 0x000162000c1e1500 */
[----:B------:R-:W-:Y:S02]  /*0830*/  IADD3 R68, P5, R107, R26, RZ ;  /* 0x0000001a6b447210 */ /* 0x000fe40007fbe0ff */
[-C--:B------:R-:W-:Y:S01]  /*0840*/  LEA.HI.X.SX32 R61, R79, R27.reuse, 0x1, P3 ;  /* 0x0000001b4f3d7211 */ /* 0x080fe200018f0eff */
[----:B------:R-:W5:Y:S01]  /*0850*/  LDG.E.U16 R26, [R26.64] ;  /* 0x000000061a1a7981 */ /* 0x000f62000c1e1500 */
[-C--:B------:R-:W-:Y:S02]  /*0860*/  LEA.HI.X.SX32 R63, R81, R27.reuse, 0x1, P2 ;  /* 0x0000001b513f7211 */ /* 0x080fe400010f0eff */
[-C--:B------:R-:W-:Y:S01]  /*0870*/  LEA.HI.X.SX32 R65, R83, R27.reuse, 0x1, P6 ;  /* 0x0000001b53417211 */ /* 0x080fe200030f0eff */
[----:B------:R-:W5:Y:S01]  /*0880*/  LDG.E.U16 R60, [R60.64] ;  /* 0x000000063c3c7981 */ /* 0x000f62000c1e1500 */
[----:B------:R-:W-:-:S02]  /*0890*/  LEA.HI.X.SX32 R67, R85, R27, 0x1, P4 ;  /* 0x0000001b55437211 */ /* 0x000fc400020f0eff */
[----:B------:R-:W-:Y:S01]  /*08a0*/  LEA.HI.X.SX32 R69, R87, R27, 0x1, P5 ;  /* 0x0000001b57457211 */ /* 0x000fe200028f0eff */
[----:B------:R-:W5:Y:S04]  /*08b0*/  LDG.E.U16 R50, [R50.64] ;  /* 0x0000000632327981 */ /* 0x000f68000c1e1500 */
[----:B------:R-:W5:Y:S04]  /*08c0*/  LDG.E.U16 R34, [R34.64] ;  /* 0x0000000622227981 */ /* 0x000f68000c1e1500 */
[----:B------:R0:W5:Y:S04]  /*08d0*/  LDG.E.U16 R10, [R10.64] ;  /* 0x000000060a0a7981 */ /* 0x000168000c1e1500 */
[----:B------:R-:W5:Y:S04]  /*08e0*/  LDG.E.U16 R62, [R62.64] ;  /* 0x000000063e3e7981 */ /* 0x000f68000c1e1500 */
[----:B------:R-:W5:Y:S04]  /*08f0*/  LDG.E.U16 R36, [R36.64] ;  /* 0x0000000624247981 */ /* 0x000f68000c1e1500 */
[----:B------:R-:W5:Y:S04]  /*0900*/  LDG.E.U16 R52, [R52.64] ;  /* 0x0000000634347981 */ /* 0x000f68000c1e1500 */
[----:B------:R-:W5:Y:S04]  /*0910*/  LDG.E.U16 R24, [R24.64] ;  /* 0x0000000618187981 */ /* 0x000f68000c1e1500 */
[----:B------:R-:W5:Y:S04]  /*0920*/  LDG.E.U16 R64, [R64.64] ;  /* 0x0000000640407981 */ /* 0x000f68000c1e1500 */
[----:B------:R-:W5:Y:S04]  /*0930*/  LDG.E.U16 R38, [R38.64] ;  /* 0x0000000626267981 */ /* 0x000f68000c1e1500 */
[----:B------:R-:W5:Y:S04]  /*0940*/  LDG.E.U16 R22, [R22.64] ;  /* 0x0000000616167981 */ /* 0x000f68000c1e1500 */
[----:B------:R0:W5:Y:S04]  /*0950*/  LDG.E.U16 R18, [R18.64] ;  /* 0x0000000612127981 */ /* 0x000168000c1e1500 */
[----:B------:R-:W5:Y:S04]  /*0960*/  LDG.E.U16 R66, [R66.64] ;  /* 0x0000000642427981 */ /* 0x000f68000c1e1500 */
[----:B------:R-:W5:Y:S04]  /*0970*/  LDG.E.U16 R40, [R40.64] ;  /* 0x0000000628287981 */ /* 0x000f68000c1e1500 */
[----:B------:R0:W5:Y:S04]  /*0980*/  LDG.E.U16 R14, [R14.64] ;  /* 0x000000060e0e7981 */ /* 0x000168000c1e1500 */
[----:B------:R-:W5:Y:S04]  /*0990*/  LDG.E.U16 R20, [R20.64] ;  /* 0x0000000614147981 */ /* 0x000f68000c1e1500 */
[----:B------:R-:W5:Y:S01]  /*09a0*/  LDG.E.U16 R68, [R68.64] ;  /* 0x0000000644447981 */ /* 0x000f62000c1e1500 */
[----:B------:R-:W-:-:S05]  /*09b0*/  LOP3.LUT R112, R0, 0x7f, RZ, 0xc0, !PT ;  /* 0x0000007f00707812 */ /* 0x000fca00078ec0ff */
[----:B0-----:R-:W-:-:S05]  /*09c0*/  IMAD.SHL.U32 R5, R112, 0x2, RZ ;  /* 0x0000000270057824 */ /* 0x001fca00078e00ff */
[C---:B-1----:R-:W-:Y:S02]  /*09d0*/  LOP3.LUT R7, R5.reuse, 0x10, RZ, 0x3c, !PT ;  /* 0x0000001005077812 */ /* 0x042fe400078e3cff */
[C---:B------:R-:W-:Y:S02]  /*09e0*/  LOP3.LUT R11, R5.reuse, 0x20, RZ, 0x3c, !PT ;  /* 0x00000020050b7812 */ /* 0x040fe400078e3cff */
[C---:B------:R-:W-:Y:S02]  /*09f0*/  LOP3.LUT R13, R5.reuse, 0x30, RZ, 0x3c, !PT ;  /* 0x00000030050d7812 */ /* 0x040fe400078e3cff */
[----:B------:R-:W-:Y:S01]  /*0a00*/  LOP3.LUT R15, R5, 0x40, RZ, 0x3c, !PT ;  /* 0x00000040050f7812 */ /* 0x000fe200078e3cff */
[----:B------:R-:W-:Y:S01]  /*0a10*/  IMAD.MOV.U32 R76, RZ, RZ, -0x800000 ;  /* 0xff800000ff4c7424 */ /* 0x000fe200078e00ff */
[----:B------:R-:W-:Y:S01]  /*0a20*/  MOV R109, 0x3f800000 ;  /* 0x3f800000006d7802 */ /* 0x000fe20000000f00 */
[----:B------:R-:W-:Y:S01]  /*0a30*/  IMAD.MOV.U32 R81, RZ, RZ, -0x800000 ;  /* 0xff800000ff517424 */ /* 0x000fe200078e00ff */
[----:B------:R-:W-:Y:S01]  /*0a40*/  MOV R77, 0xff800000 ;  /* 0xff800000004d7802 */ /* 0x000fe20000000f00 */
[----:B------:R-:W-:Y:S01]  /*0a50*/  IMAD.MOV.U32 R108, RZ, RZ, 0x3f800000 ;  /* 0x3f800000ff6c7424 */ /* 0x000fe200078e00ff */
[----:B------:R-:W-:Y:S01]  /*0a60*/  MOV R82, 0xff800000 ;  /* 0xff80000000527802 */ /* 0x000fe20000000f00 */
[----:B------:R-:W-:Y:S01]  /*0a70*/  IMAD.SHL.U32 R8, R0, 0x8, RZ ;  /* 0x0000000800087824 */ /* 0x000fe200078e00ff */
[----:B------:R-:W-:-:S02]  /*0a80*/  MOV R19, 0x3f800000 ;  /* 0x3f80000000137802 */ /* 0x000fc40000000f00 */
[C---:B------:R-:W-:Y:S02]  /*0a90*/  LOP3.LUT R111, R0.reuse, 0x60, RZ, 0xc0, !PT ;  /* 0x00000060006f7812 */ /* 0x040fe400078ec0ff */
[----:B------:R-:W-:Y:S01]  /*0aa0*/  LOP3.LUT R110, R0, 0x1c, RZ, 0xc0, !PT ;  /* 0x0000001c006e7812 */ /* 0x000fe200078ec0ff */
[----:B--2---:R-:W-:Y:S04]  /*0ab0*/  STS.U16 [R5+0x800], R42 ;  /* 0x0008002a05007388 */ /* 0x004fe80000000400 */
[----:B---3--:R-:W-:Y:S04]  /*0ac0*/  STS.U16 [R5+0x1000], R54 ;  /* 0x0010003605007388 */ /* 0x008fe80000000400 */
[----:B----4-:R-:W-:Y:S04]  /*0ad0*/  STS.U16 [R5+0x1800], R16 ;  /* 0x0018001005007388 */ /* 0x010fe80000000400 */
[----:B-----5:R-:W-:Y:S04]  /*0ae0*/  STS.U16 [R5], R26 ;  /* 0x0000001a05007388 */ /* 0x020fe80000000400 */
[----:B------:R-:W-:Y:S04]  /*0af0*/  STS.U16 [R7+0x100], R28 ;  /* 0x0001001c07007388 */ /* 0x000fe80000000400 */
[----:B------:R-:W-:Y:S04]  /*0b00*/  STS.U16 [R7+0x900], R44 ;  /* 0x0009002c07007388 */ /* 0x000fe80000000400 */
[----:B------:R-:W-:Y:S04]  /*0b10*/  STS.U16 [R7+0x1100], R12 ;  /* 0x0011000c07007388 */ /* 0x000fe80000000400 */
[----:B------:R0:W-:Y:S04]  /*0b20*/  STS.U16 [R7+0x1900], R56 ;  /* 0x0019003807007388 */ /* 0x0001e80000000400 */
[----:B------:R-:W-:Y:S04]  /*0b30*/  STS.U16 [R11+0x200], R30 ;  /* 0x0002001e0b007388 */ /* 0x000fe80000000400 */
[----:B------:R-:W-:Y:S01]  /*0b40*/  STS.U16 [R11+0xa00], R46 ;  /* 0x000a002e0b007388 */ /* 0x000fe20000000400 */
[----:B0-----:R-:W-:-:S03]  /*0b50*/  LOP3.LUT R7, R5, 0x50, RZ, 0x3c, !PT ;  /* 0x0000005005077812 */ /* 0x001fc600078e3cff */
[----:B------:R-:W-:Y:S04]  /*0b60*/  STS.U16 [R11+0x1200], R6 ;  /* 0x001200060b007388 */ /* 0x000fe80000000400 */
[----:B------:R0:W-:Y:S04]  /*0b70*/  STS.U16 [R11+0x1a00], R58 ;  /* 0x001a003a0b007388 */ /* 0x0001e80000000400 */
[----:B------:R-:W-:Y:S04]  /*0b80*/  STS.U16 [R13+0x300], R32 ;  /* 0x000300200d007388 */ /* 0x000fe80000000400 */
[----:B------:R-:W-:Y:S01]  /*0b90*/  STS.U16 [R13+0xb00], R48 ;  /* 0x000b00300d007388 */ /* 0x000fe20000000400 */
[----:B0-----:R-:W-:-:S02]  /*0ba0*/  LOP3.LUT R11, R5, 0x60, RZ, 0x3c, !PT ;  /* 0x00000060050b7812 */ /* 0x001fc400078e3cff */
[----:B------:R-:W-:Y:S01]  /*0bb0*/  LOP3.LUT R5, R5, 0x70, RZ, 0x3c, !PT ;  /* 0x0000007005057812 */ /* 0x000fe200078e3cff */
[----:B------:R-:W-:Y:S04]  /*0bc0*/  STS.U16 [R13+0x1300], R4 ;  /* 0x001300040d007388 */ /* 0x000fe80000000400 */
        /* <DEDUP_REMOVED lines=16> */
[----:B------:R0:W-:Y:S02]  /*0cd0*/  STS.U16 [R5+0x1f00], R68 ;  /* 0x001f004405007388 */ /* 0x0001e40000000400 */
[----:B0-----:R-:W-:-:S04]  /*0ce0*/  IADD3 R5, R9, 0x80, RZ ;  /* 0x0000008009057810 */ /* 0x001fc80007ffe0ff */
[----:B------:R-:W-:Y:S01]  /*0cf0*/  ISETP.GE.AND P0, PT, R5, 0x1, PT ;  /* 0x000000010500780c */ /* 0x000fe20003f06270 */
[----:B------:R-:W-:Y:S01]  /*0d00*/  IMAD.MOV.U32 R18, RZ, RZ, 0x3f800000 ;  /* 0x3f800000ff127424 */ /* 0x000fe200078e00ff */
[----:B------:R-:W-:Y:S01]  /*0d10*/  CS2R R36, SRZ ;  /* 0x0000000000247805 */ /* 0x000fe2000001ff00 */
        /* <DEDUP_REMOVED lines=15> */
[----:B------:R-:W-:-:S02]  /*0e10*/  LOP3.LUT R6, R0, 0x3, RZ, 0xc0, !PT ;  /* 0x0000000300067812 */ /* 0x000fc400078ec0ff */
[----:B------:R-:W-:Y:S01]  /*0e20*/  SHF.L.U32 R7, R0, 0x1, RZ ;  /* 0x0000000100077819 */ /* 0x000fe200000006ff */
[----:B------:R-:W-:Y:S05]  /*0e30*/  @!P0 BRA `(.L_x_0) ;  /* 0x000026d000008947 */ /* 0x000fea0003800000 */
[C---:B------:R-:W-:Y:S01]  /*0e40*/  LOP3.LUT R4, R0.reuse, 0x7, RZ, 0xc0, !PT ;  /* 0x0000000700047812 */ /* 0x040fe200078ec0ff */
[----:B------:R-:W-:Y:S01]  /*0e50*/  IMAD.SHL.U32 R19, R0, 0x80, RZ ;  /* 0x0000008000137824 */ /* 0x000fe200078e00ff */
[----:B------:R-:W-:Y:S01]  /*0e60*/  LOP3.LUT R11, R7, 0x10, RZ, 0xc0, !PT ;  /* 0x00000010070b7812 */ /* 0x000fe200078ec0ff */
[----:B------:R-:W-:Y:S01]  /*0e70*/  IMAD.MOV.U32 R25, RZ, RZ, c[0x0][0x1b8] ;  /* 0x00006e00ff197624 */ /* 0x000fe200078e00ff */
[----:B------:R-:W-:Y:S01]  /*0e80*/  LOP3.LUT R13, R8, 0x30, RZ, 0xc0, !PT ;  /* 0x00000030080d7812 */ /* 0x000fe200078ec0ff */
[----:B------:R-:W-:Y:S01]  /*0e90*/  IMAD R10, R4, 0x110, RZ ;  /* 0x00000110040a7824 */ /* 0x000fe200078e02ff */
[--C-:B------:R-:W-:Y:S01]  /*0ea0*/  LOP3.LUT R11, R11, 0x60, R0.reuse, 0xf8, !PT ;  /* 0x000000600b0b7812 */ /* 0x100fe200078ef800 */
[----:B------:R-:W-:Y:S01]  /*0eb0*/  IMAD.MOV.U32 R109, RZ, RZ, 0x3f800000 ;  /* 0x3f800000ff6d7424 */ /* 0x000fe200078e00ff */
[----:B------:R-:W-:Y:S01]  /*0ec0*/  SHF.R.U32.HI R12, RZ, 0x5, R0 ;  /* 0x00000005ff0c7819 */ /* 0x000fe20000011600 */
[----:B------:R-:W-:Y:S01]  /*0ed0*/  IMAD.MOV.U32 R108, RZ, RZ, 0x3f800000 ;  /* 0x3f800000ff6c7424 */ /* 0x000fe200078e00ff */
[----:B------:R-:W-:Y:S01]  /*0ee0*/  LOP3.LUT R20, R10, R11, RZ, 0x3c, !PT ;  /* 0x0000000b0a147212 */ /* 0x000fe200078e3cff */
[----:B------:R-:W-:Y:S01]  /*0ef0*/  IMAD R11, R2, c[0x0][0x1b0], RZ ;  /* 0x00006c00020b7a24 */ /* 0x000fe200078e02ff */
[----:B------:R-:W-:Y:S01]  /*0f00*/  LOP3.LUT R10, R0, 0x1f, RZ, 0xc0, !PT ;  /* 0x0000001f000a7812 */ /* 0x000fe200078ec0ff */
[----:B------:R-:W-:Y:S01]  /*0f10*/  IMAD.MOV.U32 R116, RZ, RZ, -0x800000 ;  /* 0xff800000ff747424 */ /* 0x000fe200078e00ff */
[----:B------:R-:W-:Y:S01]  /*0f20*/  LEA R40, R4, R13, 0x6 ;  /* 0x0000000d04287211 */ /* 0x000fe200078e30ff */
[----:B------:R-:W-:Y:S01]  /*0f30*/  IMAD R4, R2, c[0x0][0x1a0], RZ ;  /* 0x0000680002047a24 */ /* 0x000fe200078e02ff */
[----:B------:R-:W-:Y:S01]  /*0f40*/  SHF.R.U32.HI R15, RZ, 0x1, R111 ;  /* 0x00000001ff0f7819 */ /* 0x000fe2000001166f */
[----:B------:R-:W-:Y:S01]  /*0f50*/  IMAD R16, R10, c[0x0][0x1b4], RZ ;  /* 0x00006d000a107a24 */ /* 0x000fe200078e02ff */
[----:B------:R-:W-:Y:S01]  /*0f60*/  SGXT.U32 R12, R12, 0x2 ;  /* 0x000000020c0c781a */ /* 0x000fe20000000000 */
[----:B------:R-:W-:Y:S01]  /*0f70*/  IMAD R13, R10, c[0x0][0x1a8], RZ ;  /* 0x00006a000a0d7a24 */ /* 0x000fe200078e02ff */
[----:B------:R-:W-:Y:S01]  /*0f80*/  LEA.HI R18, R110, R15, RZ, 0x1e ;  /* 0x0000000f6e127211 */ /* 0x000fe200078ff0ff */
[----:B------:R-:W-:Y:S01]  /*0f90*/  IMAD.SHL.U32 R14, R11, 0x2, RZ ;  /* 0x000000020b0e7824 */ /* 0x000fe200078e00ff */
[----:B------:R-:W-:Y:S01]  /*0fa0*/  SHF.L.U32 R10, R4, 0x1, RZ ;  /* 0x00000001040a7819 */ /* 0x000fe200000006ff */
[----:B------:R-:W-:Y:S01]  /*0fb0*/  IMAD.SHL.U32 R17, R16, 0x2, RZ ;  /* 0x0000000210117824 */ /* 0x000fe200078e00ff */
[----:B------:R-:W-:Y:S01]  /*0fc0*/  SHF.L.U32 R15, R13, 0x1, RZ ;  /* 0x000000010d0f7819 */ /* 0x000fe200000006ff */
[----:B------:R-:W-:Y:S01]  /*0fd0*/  IMAD.HI R4, R4, 0x2, RZ ;  /* 0x0000000204047827 */ /* 0x000fe200078e02ff */
[----:B------:R-:W-:Y:S01]  /*0fe0*/  MOV R23, c[0x0][0x1a4] ;  /* 0x0000690000177a02 */ /* 0x000fe20000000f00 */
[----:B------:R-:W-:Y:S01]  /*0ff0*/  CS2R R36, SRZ ;  /* 0x0000000000247805 */ /* 0x000fe2000001ff00 */
[----:B------:R-:W-:Y:S01]  /*1000*/  IADD3 R120, P2, P3, R17, c[0x0][0x170], R14 ;  /* 0x00005c0011787a10 */ /* 0x000fe20007b5e00e */
[C---:B------:R-:W-:Y:S01]  /*1010*/  IMAD R14, R12.reuse, c[0x0][0x1a4], RZ ;  /* 0x000069000c0e7a24 */ /* 0x040fe200078e02ff */
[----:B------:R-:W-:Y:S01]  /*1020*/  IADD3 R141, P0, P1, R15, c[0x0][0x168], R10 ;  /* 0x00005a000f8d7a10 */ /* 0x000fe2000791e00a */
[----:B------:R-:W-:Y:S01]  /*1030*/  IMAD.HI R15, R11, 0x2, RZ ;  /* 0x000000020b0f7827 */ /* 0x000fe200078e02ff */
[----:B------:R-:W-:Y:S01]  /*1040*/  LOP3.LUT R19, R19, 0x800, RZ, 0xc0, !PT ;  /* 0x0000080013137812 */ /* 0x000fe200078ec0ff */
[----:B------:R-:W-:Y:S01]  /*1050*/  CS2R R38, SRZ ;  /* 0x0000000000267805 */ /* 0x000fe2000001ff00 */
[----:B------:R-:W-:Y:S01]  /*1060*/  LEA R11, R23, R14, 0x2 ;  /* 0x0000000e170b7211 */ /* 0x000fe200078e10ff */
[----:B------:R-:W-:Y:S01]  /*1070*/  IMAD.HI R13, R13, 0x2, RZ ;  /* 0x000000020d0d7827 */ /* 0x000fe200078e02ff */
[----:B------:R-:W-:Y:S01]  /*1080*/  IADD3 R9, R9, R18, RZ ;  /* 0x0000001209097210 */ /* 0x000fe20007ffe0ff */
[----:B------:R-:W-:Y:S01]  /*1090*/  CS2R R60, SRZ ;  /* 0x00000000003c7805 */ /* 0x000fe2000001ff00 */
[----:B------:R-:W-:Y:S01]  /*10a0*/  MOV R115, 0xff800000 ;  /* 0xff80000000737802 */ /* 0x000fe20000000f00 */
[----:B------:R-:W-:Y:S01]  /*10b0*/  IMAD R17, R12, c[0x0][0x1b8], RZ ;  /* 0x00006e000c117a24 */ /* 0x000fe200078e02ff */
[----:B------:R-:W-:Y:S01]  /*10c0*/  LEA R12, R23, R11, 0x2 ;  /* 0x0000000b170c7211 */ /* 0x000fe200078e10ff */
[----:B------:R-:W-:Y:S01]  /*10d0*/  IMAD.HI R16, R16, 0x2, RZ ;  /* 0x0000000210107827 */ /* 0x000fe200078e02ff */
[----:B------:R-:W-:Y:S01]  /*10e0*/  IADD3.X R21, R13, c[0x0][0x16c], R4, P0, P1 ;  /* 0x00005b000d157a10 */ /* 0x000fe200007e2404 */
[----:B------:R-:W-:Y:S01]  /*10f0*/  CS2R R62, SRZ ;  /* 0x00000000003e7805 */ /* 0x000fe2000001ff00 */
[-C--:B------:R-:W-:Y:S01]  /*1100*/  LEA R154, P1, R14, R141.reuse, 0x1 ;  /* 0x0000008d0e9a7211 */ /* 0x080fe200078208ff */
[----:B------:R-:W-:Y:S01]  /*1110*/  IMAD R4, R23, 0x4, R12 ;  /* 0x0000000417047824 */ /* 0x000fe200078e020c */
[----:B------:R-:W-:Y:S01]  /*1120*/  LEA R138, P0, R17, R120, 0x1 ;  /* 0x00000078118a7211 */ /* 0x000fe200078008ff */
[----:B------:R-:W-:Y:S01]  /*1130*/  IMAD.IADD R10, R19, 0x1, R20 ;  /* 0x00000001130a7824 */ /* 0x000fe200078e0214 */
[----:B------:R-:W-:Y:S01]  /*1140*/  IADD3.X R19, R16, c[0x0][0x174], R15, P2, P3 ;  /* 0x00005d0010137a10 */ /* 0x000fe200017e640f */
[----:B------:R-:W-:Y:S01]  /*1150*/  CS2R R44, SRZ ;  /* 0x00000000002c7805 */ /* 0x000fe2000001ff00 */
[----:B------:R-:W-:Y:S01]  /*1160*/  LEA R152, P2, R11, R141, 0x1 ;  /* 0x0000008d0b987211 */ /* 0x000fe200078408ff */
[----:B------:R-:W-:Y:S01]  /*1170*/  CS2R R46, SRZ ;  /* 0x00000000002e7805 */ /* 0x000fe2000001ff00 */
[----:B------:R-:W-:Y:S01]  /*1180*/  LEA R13, R23, R4, 0x2 ;  /* 0x00000004170d7211 */ /* 0x000fe200078e10ff */
[----:B------:R-:W-:Y:S01]  /*1190*/  CS2R R26, SRZ ;  /* 0x00000000001a7805 */ /* 0x000fe2000001ff00 */
[----:B------:R-:W-:Y:S01]  /*11a0*/  LEA.HI.X.SX32 R153, R11, R21, 0x1, P2 ;  /* 0x000000150b997211 */ /* 0x000fe200010f0eff */
[----:B------:R-:W-:Y:S01]  /*11b0*/  CS2R R48, SRZ ;  /* 0x0000000000307805 */ /* 0x000fe2000001ff00 */
[----:B------:R-:W-:Y:S01]  /*11c0*/  LEA R15, R25, R17, 0x2 ;  /* 0x00000011190f7211 */ /* 0x000fe200078e10ff */
[----:B------:R-:W-:Y:S01]  /*11d0*/  IMAD R11, R23, 0x4, R13 ;  /* 0x00000004170b7824 */ /* 0x000fe200078e020d */
[----:B------:R-:W-:Y:S01]  /*11e0*/  LEA.HI.X.SX32 R155, R14, R21, 0x1, P1 ;  /* 0x000000150e9b7211 */ /* 0x000fe200008f0eff */
[----:B------:R-:W-:Y:S01]  /*11f0*/  CS2R R50, SRZ ;  /* 0x0000000000327805 */ /* 0x000fe2000001ff00 */
[----:B------:R-:W-:Y:S01]  /*1200*/  LEA R16, R25, R15, 0x2 ;  /* 0x0000000f19107211 */ /* 0x000fe200078e10ff */
[----:B------:R-:W-:Y:S01]  /*1210*/  CS2R R28, SRZ ;  /* 0x00000000001c7805 */ /* 0x000fe2000001ff00 */
[----:B------:R-:W-:Y:S01]  /*1220*/  LEA R148, P2, R4, R141, 0x1 ;  /* 0x0000008d04947211 */ /* 0x000fe200078408ff */
[----:B------:R-:W-:Y:S01]  /*1230*/  CS2R R30, SRZ ;  /* 0x00000000001e7805 */ /* 0x000fe2000001ff00 */
[----:B------:R-:W-:Y:S01]  /*1240*/  LEA R14, R23, R11, 0x2 ;  /* 0x0000000b170e7211 */ /* 0x000fe200078e10ff */
[----:B------:R-:W-:Y:S01]  /*1250*/  CS2R R32, SRZ ;  /* 0x0000000000207805 */ /* 0x000fe2000001ff00 */
[----:B------:R-:W-:Y:S01]  /*1260*/  LEA R150, P1, R12, R141, 0x1 ;  /* 0x0000008d0c967211 */ /* 0x000fe200078208ff */
[----:B------:R-:W-:Y:S01]  /*1270*/  CS2R R34, SRZ ;  /* 0x0000000000227805 */ /* 0x000fe2000001ff00 */
[----:B------:R-:W-:Y:S01]  /*1280*/  LEA R18, R25, R16, 0x2 ;  /* 0x0000001019127211 */ /* 0x000fe200078e10ff */
[----:B------:R-:W-:Y:S01]  /*1290*/  UMOV UR4, URZ ;  /* 0x0000003f00047c82 */ /* 0x000fe20008000000 */
[----:B------:R-:W-:Y:S01]  /*12a0*/  LEA.HI.X.SX32 R149, R4, R21, 0x1, P2 ;  /* 0x0000001504957211 */ /* 0x000fe200010f0eff */
[----:B------:R-:W-:Y:S01]  /*12b0*/  UMOV UR5, URZ ;  /* 0x0000003f00057c82 */ /* 0x000fe20008000000 */
[----:B------:R-:W-:-:S02]  /*12c0*/  LEA R4, R23, R14, 0x2 ;  /* 0x0000000e17047211 */ /* 0x000fc400078e10ff */
[----:B------:R-:W-:Y:S01]  /*12d0*/  LEA.HI.X.SX32 R151, R12, R21, 0x1, P1 ;  /* 0x000000150c977211 */ /* 0x000fe200008f0eff */
[----:B------:R-:W-:Y:S01]  /*12e0*/  IMAD R12, R25, 0x4, R18 ;  /* 0x00000004190c7824 */ /* 0x000fe200078e0212 */
[-C--:B------:R-:W-:Y:S01]  /*12f0*/  LEA R146, P1, R13, R141.reuse, 0x1 ;  /* 0x0000008d0d927211 */ /* 0x080fe200078208ff */
[----:B------:R-:W-:Y:S01]  /*1300*/  CS2R R22, SRZ ;  /* 0x0000000000167805 */ /* 0x000fe2000001ff00 */
[-C--:B------:R-:W-:Y:S02]  /*1310*/  LEA R140, P4, R4, R141.reuse, 0x1 ;  /* 0x0000008d048c7211 */ /* 0x080fe400078808ff */
[-C--:B------:R-:W-:Y:S02]  /*1320*/  LEA R144, P2, R11, R141.reuse, 0x1 ;  /* 0x0000008d0b907211 */ /* 0x080fe400078408ff */
[----:B------:R-:W-:Y:S02]  /*1330*/  LEA R142, P3, R14, R141, 0x1 ;  /* 0x0000008d0e8e7211 */ /* 0x000fe400078608ff */
[----:B------:R-:W-:-:S02]  /*1340*/  LEA.HI.X.SX32 R147, R13, R21, 0x1, P1 ;  /* 0x000000150d937211 */ /* 0x000fc400008f0eff */
[----:B------:R-:W-:Y:S02]  /*1350*/  LEA.HI.X.SX32 R141, R4, R21, 0x1, P4 ;  /* 0x00000015048d7211 */ /* 0x000fe400020f0eff */
[----:B------:R-:W-:Y:S02]  /*1360*/  LEA R136, P1, R15, R120, 0x1 ;  /* 0x000000780f887211 */ /* 0x000fe400078208ff */
[----:B------:R-:W-:Y:S02]  /*1370*/  LEA R4, R25, R12, 0x2 ;  /* 0x0000000c19047211 */ /* 0x000fe400078e10ff */
[----:B------:R-:W-:Y:S02]  /*1380*/  LEA.HI.X.SX32 R137, R15, R19, 0x1, P1 ;  /* 0x000000130f897211 */ /* 0x000fe400008f0eff */
[C---:B------:R-:W-:Y:S02]  /*1390*/  LEA R124, P1, R4.reuse, R120, 0x1 ;  /* 0x00000078047c7211 */ /* 0x040fe400078208ff */
[----:B------:R-:W-:Y:S01]  /*13a0*/  LEA.HI.X.SX32 R145, R11, R21, 0x1, P2 ;  /* 0x000000150b917211 */ /* 0x000fe200010f0eff */
[----:B------:R-:W-:Y:S01]  /*13b0*/  IMAD R11, R25, 0x4, R4 ;  /* 0x00000004190b7824 */ /* 0x000fe200078e0204 */
[----:B------:R-:W-:-:S02]  /*13c0*/  LEA.HI.X.SX32 R125, R4, R19, 0x1, P1 ;  /* 0x00000013047d7211 */ /* 0x000fc400008f0eff */
[----:B------:R-:W-:Y:S02]  /*13d0*/  SHF.R.S32.HI R4, RZ, 0x6, R0 ;  /* 0x00000006ff047819 */ /* 0x000fe40000011400 */
[----:B------:R-:W-:Y:S02]  /*13e0*/  LEA.HI.X.SX32 R139, R17, R19, 0x1, P0 ;  /* 0x00000013118b7211 */ /* 0x000fe400000f0eff */
[----:B------:R-:W-:Y:S02]  /*13f0*/  SGXT R4, R4, 0x1 ;  /* 0x000000010404781a */ /* 0x000fe40000000200 */
[-C--:B------:R-:W-:Y:S02]  /*1400*/  LEA R134, P0, R16, R120.reuse, 0x1 ;  /* 0x0000007810867211 */ /* 0x080fe400078008ff */
[----:B------:R-:W-:Y:S02]  /*1410*/  LEA R132, P2, R18, R120, 0x1 ;  /* 0x0000007812847211 */ /* 0x000fe400078408ff */
[----:B------:R-:W-:-:S02]  /*1420*/  LEA R13, R25, R11, 0x2 ;  /* 0x0000000b190d7211 */ /* 0x000fc400078e10ff */
[----:B------:R-:W-:Y:S01]  /*1430*/  LOP3.LUT R4, R4, 0x90, RZ, 0xc0, !PT ;  /* 0x0000009004047812 */ /* 0x000fe200078ec0ff */
[----:B------:R-:W-:Y:S01]  /*1440*/  CS2R R24, SRZ ;  /* 0x0000000000187805 */ /* 0x000fe2000001ff00 */
[-C--:B------:R-:W-:Y:S02]  /*1450*/  LEA.HI.X.SX32 R135, R16, R19.reuse, 0x1, P0 ;  /* 0x0000001310877211 */ /* 0x080fe400000f0eff */
[----:B------:R-:W-:Y:S02]  /*1460*/  LEA.HI.X.SX32 R133, R18, R19, 0x1, P2 ;  /* 0x0000001312857211 */ /* 0x000fe400010f0eff */
[----:B------:R-:W-:Y:S02]  /*1470*/  LEA.HI.X.SX32 R143, R14, R21, 0x1, P3 ;  /* 0x000000150e8f7211 */ /* 0x000fe400018f0eff */
[-C--:B------:R-:W-:Y:S01]  /*1480*/  LEA R130, P0, R12, R120.reuse, 0x1 ;  /* 0x000000780c827211 */ /* 0x080fe200078008ff */
[----:B------:R-:W-:Y:S01]  /*1490*/  CS2R R20, SRZ ;  /* 0x0000000000147805 */ /* 0x000fe2000001ff00 */
[----:B------:R-:W-:-:S02]  /*14a0*/  LEA R122, P2, R11, R120, 0x1 ;  /* 0x000000780b7a7211 */ /* 0x000fc400078408ff */
[----:B------:R-:W-:Y:S02]  /*14b0*/  LEA R120, P3, R13, R120, 0x1 ;  /* 0x000000780d787211 */ /* 0x000fe400078608ff */
[----:B------:R-:W-:Y:S02]  /*14c0*/  LOP3.LUT R14, R4, 0x7e, R7, 0x78, !PT ;  /* 0x0000007e040e7812 */ /* 0x000fe400078e7807 */
[-C--:B------:R-:W-:Y:S02]  /*14d0*/  LEA.HI.X.SX32 R131, R12, R19.reuse, 0x1, P0 ;  /* 0x000000130c837211 */ /* 0x080fe400000f0eff */
[-C--:B------:R-:W-:Y:S02]  /*14e0*/  LEA.HI.X.SX32 R123, R11, R19.reuse, 0x1, P2 ;  /* 0x000000130b7b7211 */ /* 0x080fe400010f0eff */
[----:B------:R-:W-:Y:S02]  /*14f0*/  LEA.HI.X.SX32 R121, R13, R19, 0x1, P3 ;  /* 0x000000130d797211 */ /* 0x000fe400018f0eff */
[----:B------:R-:W-:-:S02]  /*1500*/  MOV R12, RZ ;  /* 0x000000ff000c7202 */ /* 0x000fc40000000f00 */
[----:B------:R-:W-:Y:S02]  /*1510*/  MOV R11, RZ ;  /* 0x000000ff000b7202 */ /* 0x000fe40000000f00 */
[----:B------:R-:W-:Y:S02]  /*1520*/  MOV R19, 0x3f800000 ;  /* 0x3f80000000137802 */ /* 0x000fe40000000f00 */
[----:B------:R-:W-:Y:S02]  /*1530*/  MOV R18, 0x3f800000 ;  /* 0x3f80000000127802 */ /* 0x000fe40000000f00 */
[----:B------:R-:W-:Y:S02]  /*1540*/  MOV R114, 0xff800000 ;  /* 0xff80000000727802 */ /* 0x000fe40000000f00 */
[----:B------:R-:W-:Y:S02]  /*1550*/  MOV R113, 0xff800000 ;  /* 0xff80000000717802 */ /* 0x000fe40000000f00 */
[----:B------:R-:W-:-:S02]  /*1560*/  LOP3.LUT R13, R40, 0x30, R7, 0x78, !PT ;  /* 0x00000030280d7812 */ /* 0x000fc400078e7807 */
[C---:B------:R-:W-:Y:S02]  /*1570*/  IADD3 R15, R9.reuse, 0x48, RZ ;  /* 0x00000048090f7810 */ /* 0x040fe40007ffe0ff */
[C---:B------:R-:W-:Y:S02]  /*1580*/  IADD3 R16, R9.reuse, 0x40, RZ ;  /* 0x0000004009107810 */ /* 0x040fe40007ffe0ff */
[----:B------:R-:W-:Y:S02]  /*1590*/  IADD3 R17, R9, 0x8, RZ ;  /* 0x0000000809117810 */ /* 0x000fe40007ffe0ff */
[----:B------:R-:W-:Y:S02]  /*15a0*/  LOP3.LUT R4, R14, 0x20, RZ, 0x3c, !PT ;  /* 0x000000200e047812 */ /* 0x000fe400078e3cff */
.L_x_1:
[----:B------:R-:W-:-:S04]  /*15b0*/  IMAD.WIDE R40, R12, 0x2, R154 ;  /* 0x000000020c287825 */ /* 0x000fc800078e029a */
[C---:B------:R-:W-:Y:S02]  /*15c0*/  IMAD.WIDE R52, R12.reuse, 0x2, R150 ;  /* 0x000000020c347825 */ /* 0x040fe400078e0296 */
[----:B------:R-:W2:Y:S02]  /*15d0*/  LDG.E.U16 R41, [R40.64] ;  /* 0x0000000628297981 */ /* 0x000ea4000c1e1500 */
[C---:B------:R-:W-:Y:S02]  /*15e0*/  IMAD.WIDE R56, R12.reuse, 0x2, R146 ;  /* 0x000000020c387825 */ /* 0x040fe400078e0292 */
[----:B------:R-:W3:Y:S02]  /*15f0*/  LDG.E.U16 R71, [R52.64] ;  /* 0x0000000634477981 */ /* 0x000ee4000c1e1500 */
[C---:B------:R-:W-:Y:S02]  /*1600*/  IMAD.WIDE R64, R12.reuse, 0x2, R142 ;  /* 0x000000020c407825 */ /* 0x040fe400078e028e */
[----:B------:R-:W4:Y:S02]  /*1610*/  LDG.E.U16 R75, [R56.64] ;  /* 0x00000006384b7981 */ /* 0x000f24000c1e1500 */
[----:B------:R-:W-:-:S02]  /*1620*/  IMAD.WIDE R42, R12, 0x2, R152 ;  /* 0x000000020c2a7825 */ /* 0x000fc400078e0298 */
[----:B------:R-:W5:Y:S02]  /*1630*/  LDG.E.U16 R83, [R64.64] ;  /* 0x0000000640537981 */ /* 0x000f64000c1e1500 */
[C---:B------:R-:W-:Y:S02]  /*1640*/  IMAD.WIDE R54, R12.reuse, 0x2, R148 ;  /* 0x000000020c367825 */ /* 0x040fe400078e0294 */
[----:B------:R-:W5:Y:S02]  /*1650*/  LDG.E.U16 R69, [R42.64] ;  /* 0x000000062a457981 */ /* 0x000f64000c1e1500 */
[C---:B------:R-:W-:Y:S02]  /*1660*/  IMAD.WIDE R58, R12.reuse, 0x2, R144 ;  /* 0x000000020c3a7825 */ /* 0x040fe400078e0290 */
[----:B------:R-:W5:Y:S02]  /*1670*/  LDG.E.U16 R73, [R54.64] ;  /* 0x0000000636497981 */ /* 0x000f64000c1e1500 */
[----:B------:R-:W-:-:S02]  /*1680*/  IMAD.WIDE R66, R12, 0x2, R140 ;  /* 0x000000020c427825 */ /* 0x000fc400078e028c */
[----:B------:R-:W5:Y:S04]  /*1690*/  LDG.E.U16 R81, [R58.64] ;  /* 0x000000063a517981 */ /* 0x000f68000c1e1500 */
[----:B------:R-:W5:Y:S04]  /*16a0*/  LDG.E.U16 R85, [R66.64] ;  /* 0x0000000642557981 */ /* 0x000f68000c1e1500 */
[----:B------:R-:W-:Y:S01]  /*16b0*/  BAR.SYNC.DEFER_BLOCKING 0x0 ;  /* 0x0000000000007b1d */ /* 0x000fe20000010000 */
[----:B------:R-:W-:-:S04]  /*16c0*/  IMAD.WIDE R126, R11, 0x2, R138 ;  /* 0x000000020b7e7825 */ /* 0x000fc800078e028a */
[----:B------:R-:W-:-:S04]  /*16d0*/  IMAD.WIDE R118, R11, 0x2, R130 ;  /* 0x000000020b767825 */ /* 0x000fc800078e0282 */
[----:B------:R-:W-:-:S04]  /*16e0*/  IMAD.WIDE R158, R11, 0x2, R134 ;  /* 0x000000020b9e7825 */ /* 0x000fc800078e0286 */
[----:B------:R-:W-:-:S04]  /*16f0*/  IMAD.WIDE R128, R11, 0x2, R124 ;  /* 0x000000020b807825 */ /* 0x000fc800078e027c */
[C---:B------:R-:W-:Y:S01]  /*1700*/  IMAD.WIDE R156, R11.reuse, 0x2, R132 ;  /* 0x000000020b9c7825 */ /* 0x040fe200078e0284 */
[----:B--2---:R-:W-:Y:S04]  /*1710*/  STS.U16 [R14+0x2000], R41 ;  /* 0x002000290e007388 */ /* 0x004fe80000000400 */
[----:B---3--:R-:W-:Y:S04]  /*1720*/  STS.U16 [R14+0x2200], R71 ;  /* 0x002200470e007388 */ /* 0x008fe80000000400 */
[----:B----4-:R-:W-:Y:S04]  /*1730*/  STS.U16 [R14+0x2400], R75 ;  /* 0x0024004b0e007388 */ /* 0x010fe80000000400 */
[----:B-----5:R-:W-:Y:S04]  /*1740*/  STS.U16 [R14+0x2600], R83 ;  /* 0x002600530e007388 */ /* 0x020fe80000000400 */
[----:B------:R-:W-:Y:S04]  /*1750*/  STS.U16 [R4+0x2100], R69 ;  /* 0x0021004504007388 */ /* 0x000fe80000000400 */
[----:B------:R-:W-:Y:S04]  /*1760*/  STS.U16 [R4+0x2300], R73 ;  /* 0x0023004904007388 */ /* 0x000fe80000000400 */
[----:B------:R-:W-:Y:S04]  /*1770*/  STS.U16 [R4+0x2500], R81 ;  /* 0x0025005104007388 */ /* 0x000fe80000000400 */
[----:B------:R-:W-:Y:S04]  /*1780*/  STS.U16 [R4+0x2700], R85 ;  /* 0x0027005504007388 */ /* 0x000fe80000000400 */
[----:B------:R-:W-:Y:S06]  /*1790*/  BAR.SYNC.DEFER_BLOCKING 0x0 ;  /* 0x0000000000007b1d */ /* 0x000fec0000010000 */
[----:B------:R-:W-:Y:S04]  /*17a0*/  LDSM.16.MT88.4 R76, [R10] ;  /* 0x000000000a4c783b */ /* 0x000fe80000004200 */
[----:B------:R-:W0:Y:S04]  /*17b0*/  LDSM.16.M88.4 R52, [R13+0x2000] ;  /* 0x002000000d34783b */ /* 0x000e280000000200 */
[----:B------:R-:W1:Y:S04]  /*17c0*/  LDSM.16.MT88.4 R100, [R10+0x80] ;  /* 0x000080000a64783b */ /* 0x000e680000004200 */
[----:B------:R-:W2:Y:S04]  /*17d0*/  LDSM.16.M88.4 R56, [R13+0x2200] ;  /* 0x002200000d38783b */ /* 0x000ea80000000200 */
[----:B------:R-:W3:Y:S04]  /*17e0*/  LDSM.16.M88.4 R64, [R13+0x2400] ;  /* 0x002400000d40783b */ /* 0x000ee80000000200 */
[----:B------:R-:W4:Y:S04]  /*17f0*/  LDSM.16.M88.4 R40, [R13+0x2600] ;  /* 0x002600000d28783b */ /* 0x000f280000000200 */
[----:B------:R2:W5:Y:S04]  /*1800*/  LDG.E.U16 R119, [R118.64] ;  /* 0x0000000676777981 */ /* 0x000568000c1e1500 */
[----:B------:R0:W5:Y:S04]  /*1810*/  LDG.E.U16 R117, [R156.64] ;  /* 0x000000069c757981 */ /* 0x000168000c1e1500 */
[----:B------:R0:W5:Y:S04]  /*1820*/  LDG.E.U16 R129, [R128.64] ;  /* 0x0000000680817981 */ /* 0x000168000c1e1500 */
[----:B------:R-:W4:Y:S04]  /*1830*/  LDSM.16.MT88.4 R84, [R10+0x1000] ;  /* 0x001000000a54783b */ /* 0x000f280000004200 */
[----:B------:R-:W4:Y:S01]  /*1840*/  LDSM.16.MT88.4 R88, [R10+0x1080] ;  /* 0x001080000a58783b */ /* 0x000f220000004200 */
[-C--:B0-----:R-:W-:Y:S08]  /*1850*/  HMMA.16816.F32.BF16 R104, R76, R52.reuse, RZ ;  /* 0x000000344c68723c */ /* 0x081ff000000418ff */
[----:B-1----:R-:W-:Y:S01]  /*1860*/  HMMA.16816.F32.BF16 R80, R100, R52, RZ ;  /* 0x000000346450723c */ /* 0x002fe200000418ff */
[----:B------:R0:W5:Y:S07]  /*1870*/  LDG.E.U16 R53, [R126.64] ;  /* 0x000000067e357981 */ /* 0x00016e000c1e1500 */
[----:B--2---:R-:W-:Y:S01]  /*1880*/  HMMA.16816.F32.BF16 R68, R76, R56, RZ ;  /* 0x000000384c44723c */ /* 0x004fe200000418ff */
[----:B0-----:R-:W-:-:S07]  /*1890*/  IMAD.WIDE R126, R11, 0x2, R122 ;  /* 0x000000020b7e7825 */ /* 0x001fce00078e027a */
[----:B---3--:R-:W-:Y:S01]  /*18a0*/  HMMA.16816.F32.BF16 R72, R76, R64, RZ ;  /* 0x000000404c48723c */ /* 0x008fe200000418ff */
[----:B------:R0:W2:Y:S07]  /*18b0*/  LDG.E.U16 R127, [R126.64] ;  /* 0x000000067e7f7981 */ /* 0x0000ae000c1e1500 */
[C---:B------:R-:W-:Y:S08]  /*18c0*/  HMMA.16816.F32.BF16 R92, R100.reuse, R56, RZ ;  /* 0x00000038645c723c */ /* 0x040ff000000418ff */
[----:B------:R-:W-:Y:S01]  /*18d0*/  HMMA.16816.F32.BF16 R96, R100, R64, RZ ;  /* 0x000000406460723c */ /* 0x000fe200000418ff */
[C---:B------:R-:W-:Y:S01]  /*18e0*/  IMAD.WIDE R56, R11.reuse, 0x2, R136 ;  /* 0x000000020b387825 */ /* 0x040fe200078e0288 */
[----:B------:R1:W3:Y:S05]  /*18f0*/  LDG.E.U16 R65, [R158.64] ;  /* 0x000000069e417981 */ /* 0x0002ea000c1e1500 */
[----:B------:R0:W2:Y:S01]  /*1900*/  LDG.E.U16 R57, [R56.64] ;  /* 0x0000000638397981 */ /* 0x0000a2000c1e1500 */
[-C--:B----4-:R-:W-:Y:S08]  /*1910*/  HMMA.16816.F32.BF16 R76, R76, R40.reuse, RZ ;  /* 0x000000284c4c723c */ /* 0x090ff000000418ff */
[----:B------:R-:W-:Y:S07]  /*1920*/  HMMA.16816.F32.BF16 R100, R100, R40, RZ ;  /* 0x000000286464723c */ /* 0x000fee00000418ff */
[----:B------:R-:W-:-:S06]  /*1930*/  IMAD.WIDE R40, R11, 0x2, R120 ;  /* 0x000000020b287825 */ /* 0x000fcc00078e0278 */
[----:B------:R4:W2:Y:S01]  /*1940*/  LDG.E.U16 R41, [R40.64] ;  /* 0x0000000628297981 */ /* 0x0008a2000c1e1500 */
[C---:B------:R-:W-:Y:S03]  /*1950*/  HMMA.16816.F32.BF16 R104, R84.reuse, R54, R104 ;  /* 0x000000365468723c */ /* 0x040fe60000041868 */
[----:B------:R-:W-:Y:S05]  /*1960*/  BAR.SYNC.DEFER_BLOCKING 0x0 ;  /* 0x0000000000007b1d */ /* 0x000fea0000010000 */
[C---:B------:R-:W-:Y:S08]  /*1970*/  HMMA.16816.F32.BF16 R68, R84.reuse, R58, R68 ;  /* 0x0000003a5444723c */ /* 0x040ff00000041844 */
[----:B------:R-:W-:Y:S08]  /*1980*/  HMMA.16816.F32.BF16 R72, R84, R66, R72 ;  /* 0x000000425448723c */ /* 0x000ff00000041848 */
[----:B------:R-:W-:Y:S07]  /*1990*/  HMMA.16816.F32.BF16 R92, R88, R58, R92 ;  /* 0x0000003a585c723c */ /* 0x000fee000004185c */
[----:B------:R-:W-:Y:S01]  /*19a0*/  LEA R58, P0, R6, UR4, 0x1 ;  /* 0x00000004063a7c11 */ /* 0x000fe2000f8008ff */
[----:B------:R-:W-:Y:S04]  /*19b0*/  HMMA.16816.F32.BF16 R76, R84, R42, R76 ;  /* 0x0000002a544c723c */ /* 0x000fe8000004184c */
[----:B------:R-:W-:Y:S01]  /*19c0*/  IMAD.X R118, RZ, RZ, UR5, P0 ;  /* 0x00000005ff767e24 */ /* 0x000fe200080e06ff */
[----:B------:R-:W-:-:S02]  /*19d0*/  ISETP.GT.U32.AND P4, PT, R58, R9, PT ;  /* 0x000000093a00720c */ /* 0x000fc40003f84070 */
[C---:B------:R-:W-:Y:S02]  /*19e0*/  IADD3 R86, P3, R58.reuse, 0x18, RZ ;  /* 0x000000183a567810 */ /* 0x040fe40007f7e0ff */
[C---:B------:R-:W-:Y:S02]  /*19f0*/  ISETP.GE.U32.AND P5, PT, R58.reuse, R9, PT ;  /* 0x000000093a00720c */ /* 0x040fe40003fa6070 */
[C---:B------:R-:W-:Y:S01]  /*1a00*/  IADD3 R84, P2, R58.reuse, 0x8, RZ ;  /* 0x000000083a547810 */ /* 0x040fe20007f5e0ff */
[----:B------:R-:W-:Y:S01]  /*1a10*/  HMMA.16816.F32.BF16 R96, R88, R66, R96 ;  /* 0x000000425860723c */ /* 0x000fe20000041860 */
[C---:B0-----:R-:W-:Y:S01]  /*1a20*/  IADD3 R126, P0, R58.reuse, 0x10, RZ ;  /* 0x000000103a7e7810 */ /* 0x041fe20007f1e0ff */
[----:B------:R-:W-:Y:S01]  /*1a30*/  FMUL R105, R105, c[0x0][0x188] ;  /* 0x0000620069697a20 */ /* 0x000fe20000400000 */
[----:B------:R-:W-:Y:S01]  /*1a40*/  IADD3 R64, P6, R58, 0x9, RZ ;  /* 0x000000093a407810 */ /* 0x000fe20007fde0ff */
[----:B------:R-:W-:Y:S01]  /*1a50*/  FMUL R104, R104, c[0x0][0x188] ;  /* 0x0000620068687a20 */ /* 0x000fe20000400000 */
[----:B------:R-:W-:-:S02]  /*1a60*/  IADD3.X R85, RZ, R118, RZ, P2, !PT ;  /* 0x00000076ff557210 */ /* 0x000fc400017fe4ff */
[----:B------:R-:W-:Y:S01]  /*1a70*/  IADD3.X R67, RZ, R118, RZ, P3, !PT ;  /* 0x00000076ff437210 */ /* 0x000fe20001ffe4ff */
[----:B------:R-:W-:Y:S01]  /*1a80*/  HMMA.16816.F32.BF16 R80, R88, R54, R80 ;  /* 0x000000365850723c */ /* 0x000fe20000041850 */
[----:B------:R-:W-:Y:S02]  /*1a90*/  ISETP.GT.U32.AND P3, PT, R84, R9, PT ;  /* 0x000000095400720c */ /* 0x000fe40003f64070 */
[C---:B------:R-:W-:Y:S02]  /*1aa0*/  ISETP.GT.U32.AND.EX P4, PT, R118.reuse, RZ, PT, P4 ;  /* 0x000000ff7600720c */ /* 0x040fe40003f84140 */
[----:B------:R-:W-:-:S03]  /*1ab0*/  ISETP.GE.U32.AND.EX P5, PT, R118, RZ, PT, P5 ;  /* 0x000000ff7600720c */ /* 0x000fc60003fa6150 */
[----:B------:R-:W-:Y:S01]  /*1ac0*/  HMMA.16816.F32.BF16 R100, R88, R42, R100 ;  /* 0x0000002a5864723c */ /* 0x000fe20000041864 */
[----:B------:R-:W-:Y:S01]  /*1ad0*/  FMUL R55, R68, c[0x0][0x188] ;  /* 0x0000620044377a20 */ /* 0x000fe20000400000 */
[----:B------:R-:W-:Y:S02]  /*1ae0*/  IADD3.X R87, RZ, R118, RZ, P6, !PT ;  /* 0x00000076ff577210 */ /* 0x000fe400037fe4ff */
[----:B------:R-:W-:-:S03]  /*1af0*/  ISETP.GT.U32.AND.EX P3, PT, R85, RZ, PT, P3 ;  /* 0x000000ff5500720c */ /* 0x000fc60003f64130 */
[----:B------:R-:W-:Y:S02]  /*1b00*/  IADD3 R90, P1, R58, 0x11, RZ ;  /* 0x000000113a5a7810 */ /* 0x000fe40007f3e0ff */
[----:B------:R-:W-:Y:S02]  /*1b10*/  IADD3.X R89, RZ, R118, RZ, P0, !PT ;  /* 0x00000076ff597210 */ /* 0x000fe400007fe4ff */
[-C--:B------:R-:W-:Y:S02]  /*1b20*/  ISETP.GT.U32.AND P0, PT, R64, R9.reuse, PT ;  /* 0x000000094000720c */ /* 0x080fe40003f04070 */
[----:B-1----:R-:W-:Y:S02]  /*1b30*/  FSEL R159, R105, -INF , !P5 ;  /* 0xff800000699f7808 */ /* 0x002fe40006800000 */
[----:B------:R-:W-:Y:S01]  /*1b40*/  FSEL R104, R104, -INF , !P4 ;  /* 0xff80000068687808 */ /* 0x000fe20006000000 */
[----:B------:R-:W-:Y:S01]  /*1b50*/  IMAD.X R91, RZ, RZ, R118, P1 ;  /* 0x000000ffff5b7224 */ /* 0x000fe200008e0676 */
[----:B------:R-:W-:Y:S01]  /*1b60*/  ISETP.GT.U32.AND P1, PT, R126, R9, PT ;  /* 0x000000097e00720c */ /* 0x000fe20003f24070 */
[----:B------:R-:W-:Y:S01]  /*1b70*/  FMUL R69, R69, c[0x0][0x188] ;  /* 0x0000620045457a20 */ /* 0x000fe20000400000 */
[----:B------:R-:W-:-:S02]  /*1b80*/  FSEL R55, R55, -INF , !P3 ;  /* 0xff80000037377808 */ /* 0x000fc40005800000 */
[----:B------:R-:W-:Y:S02]  /*1b90*/  ISETP.GT.U32.AND.EX P0, PT, R87, RZ, PT, P0 ;  /* 0x000000ff5700720c */ /* 0x000fe40003f04100 */
[----:B----4-:R-:W-:Y:S01]  /*1ba0*/  FMNMX R40, R104, R159, !PT ;  /* 0x0000009f68287209 */ /* 0x010fe20007800000 */
[----:B------:R-:W-:Y:S01]  /*1bb0*/  FMUL R72, R72, c[0x0][0x188] ;  /* 0x0000620048487a20 */ /* 0x000fe20000400000 */
[----:B------:R-:W-:Y:S02]  /*1bc0*/  ISETP.GT.U32.AND P2, PT, R90, R9, PT ;  /* 0x000000095a00720c */ /* 0x000fe40003f44070 */
[----:B------:R-:W-:Y:S02]  /*1bd0*/  ISETP.GT.U32.AND.EX P1, PT, R89, RZ, PT, P1 ;  /* 0x000000ff5900720c */ /* 0x000fe40003f24110 */
[----:B------:R-:W-:Y:S02]  /*1be0*/  FSEL R157, R69, -INF , !P0 ;  /* 0xff800000459d7808 */ /* 0x000fe40004000000 */
[----:B------:R-:W-:Y:S01]  /*1bf0*/  FMNMX R40, R55, R40, !PT ;  /* 0x0000002837287209 */ /* 0x000fe20007800000 */
[----:B------:R-:W-:Y:S01]  /*1c00*/  FMUL R73, R73, c[0x0][0x188] ;  /* 0x0000620049497a20 */ /* 0x000fe20000400000 */
[----:B------:R-:W-:-:S02]  /*1c10*/  IADD3 R56, P6, R58, 0x19, RZ ;  /* 0x000000193a387810 */ /* 0x000fc40007fde0ff */
[-C--:B------:R-:W-:Y:S02]  /*1c20*/  ISETP.GT.U32.AND P3, PT, R86, R9.reuse, PT ;  /* 0x000000095600720c */ /* 0x080fe40003f64070 */
[----:B------:R-:W-:Y:S02]  /*1c30*/  ISETP.GT.U32.AND.EX P2, PT, R91, RZ, PT, P2 ;  /* 0x000000ff5b00720c */ /* 0x000fe40003f44120 */
[----:B------:R-:W-:Y:S02]  /*1c40*/  FSEL R69, R72, -INF , !P1 ;  /* 0xff80000048457808 */ /* 0x000fe40004800000 */
[----:B------:R-:W-:Y:S01]  /*1c50*/  FMNMX R40, R157, R40, !PT ;  /* 0x000000289d287209 */ /* 0x000fe20007800000 */
[----:B------:R-:W-:Y:S01]  /*1c60*/  IMAD.X R105, RZ, RZ, R118, P6 ;  /* 0x000000ffff697224 */ /* 0x000fe200030e0676 */
[----:B------:R-:W-:Y:S01]  /*1c70*/  ISETP.GT.U32.AND P5, PT, R56, R9, PT ;  /* 0x000000093800720c */ /* 0x000fe20003fa4070 */
[----:B------:R-:W-:Y:S01]  /*1c80*/  FMUL R59, R76, c[0x0][0x188] ;  /* 0x000062004c3b7a20 */ /* 0x000fe20000400000 */
[----:B------:R-:W-:-:S02]  /*1c90*/  ISETP.GT.U32.AND.EX P3, PT, R67, RZ, PT, P3 ;  /* 0x000000ff4300720c */ /* 0x000fc40003f64130 */
[----:B------:R-:W-:Y:S02]  /*1ca0*/  FSEL R73, R73, -INF , !P2 ;  /* 0xff80000049497808 */ /* 0x000fe40005000000 */
[----:B------:R-:W-:Y:S01]  /*1cb0*/  FMNMX R40, R69, R40, !PT ;  /* 0x0000002845287209 */ /* 0x000fe20007800000 */
[----:B------:R-:W-:Y:S01]  /*1cc0*/  FMUL R43, R77, c[0x0][0x188] ;  /* 0x000062004d2b7a20 */ /* 0x000fe20000400000 */
[----:B------:R-:W-:Y:S02]  /*1cd0*/  ISETP.GT.U32.AND.EX P5, PT, R105, RZ, PT, P5 ;  /* 0x000000ff6900720c */ /* 0x000fe40003fa4150 */
[----:B------:R-:W-:Y:S02]  /*1ce0*/  FSEL R59, R59, -INF , !P3 ;  /* 0xff8000003b3b7808 */ /* 0x000fe40005800000 */
[----:B------:R-:W-:Y:S02]  /*1cf0*/  FMNMX R40, R73, R40, !PT ;  /* 0x0000002849287209 */ /* 0x000fe40007800000 */
[----:B------:R-:W-:-:S02]  /*1d00*/  FSEL R43, R43, -INF , !P5 ;  /* 0xff8000002b2b7808 */ /* 0x000fc40006800000 */
[----:B------:R-:W-:-:S04]  /*1d10*/  FMNMX R40, R59, R40, !PT ;  /* 0x000000283b287209 */ /* 0x000fc80007800000 */
[----:B------:R-:W-:-:S05]  /*1d20*/  FMNMX R66, R43, R40, !PT ;  /* 0x000000282b427209 */ /* 0x000fca0007800000 */
[----:B------:R-:W0:Y:S01]  /*1d30*/  SHFL.BFLY PT, R77, R66, 0x2, 0x1f ;  /* 0x0c401f00424d7f89 */ /* 0x000e2200000e0000 */
[CC--:B------:R-:W-:Y:S02]  /*1d40*/  ISETP.GT.U32.AND P3, PT, R58.reuse, R17.reuse, PT ;  /* 0x000000113a00720c */ /* 0x0c0fe40003f64070 */
[-C--:B------:R-:W-:Y:S01]  /*1d50*/  ISETP.GE.U32.AND P6, PT, R58, R17.reuse, PT ;  /* 0x000000113a00720c */ /* 0x080fe20003fc6070 */
[----:B------:R-:W-:Y:S01]  /*1d60*/  FMUL R106, R106, c[0x0][0x188] ;  /* 0x000062006a6a7a20 */ /* 0x000fe20000400000 */
[C---:B------:R-:W-:Y:S01]  /*1d70*/  ISETP.GT.U32.AND.EX P3, PT, R118.reuse, RZ, PT, P3 ;  /* 0x000000ff7600720c */ /* 0x040fe20003f64130 */
[----:B------:R-:W-:Y:S01]  /*1d80*/  FMUL R128, R107, c[0x0][0x188] ;  /* 0x000062006b807a20 */ /* 0x000fe20000400000 */
[----:B------:R-:W-:Y:S02]  /*1d90*/  ISETP.GE.U32.AND.EX P6, PT, R118, RZ, PT, P6 ;  /* 0x000000ff7600720c */ /* 0x000fe40003fc6160 */
[----:B------:R-:W-:Y:S01]  /*1da0*/  ISETP.GT.U32.AND P0, PT, R64, R17, PT ;  /* 0x000000114000720c */ /* 0x000fe20003f04070 */
[----:B------:R-:W-:Y:S01]  /*1db0*/  FMUL R70, R70, c[0x0][0x188] ;  /* 0x0000620046467a20 */ /* 0x000fe20000400000 */
[----:B------:R-:W-:Y:S01]  /*1dc0*/  FSEL R107, R106, -INF , !P3 ;  /* 0xff8000006a6b7808 */ /* 0x000fe20005800000 */
[----:B------:R-:W-:Y:S01]  /*1dd0*/  FMUL R52, R71, c[0x0][0x188] ;  /* 0x0000620047347a20 */ /* 0x000fe20000400000 */
[----:B------:R-:W-:-:S02]  /*1de0*/  FSEL R128, R128, -INF , !P6 ;  /* 0xff80000080807808 */ /* 0x000fc40007000000 */
[----:B------:R-:W-:Y:S02]  /*1df0*/  ISETP.GT.U32.AND.EX P0, PT, R87, RZ, PT, P0 ;  /* 0x000000ff5700720c */ /* 0x000fe40003f04100 */
[-C--:B------:R-:W-:Y:S02]  /*1e00*/  ISETP.GT.U32.AND P3, PT, R90, R17.reuse, PT ;  /* 0x000000115a00720c */ /* 0x080fe40003f64070 */
[----:B------:R-:W-:Y:S02]  /*1e10*/  ISETP.GT.U32.AND P1, PT, R126, R17, PT ;  /* 0x000000117e00720c */ /* 0x000fe40003f24070 */
[----:B------:R-:W-:Y:S02]  /*1e20*/  FSEL R88, R70, -INF , !P4 ;  /* 0xff80000046587808 */ /* 0x000fe40006000000 */
[----:B------:R-:W-:Y:S02]  /*1e30*/  FMNMX R71, R107, R128, !PT ;  /* 0x000000806b477209 */ /* 0x000fe40007800000 */
[----:B------:R-:W-:-:S02]  /*1e40*/  ISETP.GT.U32.AND P2, PT, R64, R16, PT ;  /* 0x000000104000720c */ /* 0x000fc40003f44070 */
[----:B------:R-:W-:Y:S02]  /*1e50*/  FSEL R52, R52, -INF , !P0 ;  /* 0xff80000034347808 */ /* 0x000fe40004000000 */
[----:B------:R-:W-:Y:S01]  /*1e60*/  ISETP.GT.U32.AND P4, PT, R64, R15, PT ;  /* 0x0000000f4000720c */ /* 0x000fe20003f84070 */
[----:B------:R-:W-:Y:S01]  /*1e70*/  FMUL R64, R75, c[0x0][0x188] ;  /* 0x000062004b407a20 */ /* 0x000fe20000400000 */
[-C--:B------:R-:W-:Y:S01]  /*1e80*/  ISETP.GT.U32.AND P0, PT, R126, R16.reuse, PT ;  /* 0x000000107e00720c */ /* 0x080fe20003f04070 */
[----:B------:R-:W-:Y:S01]  /*1e90*/  FMUL R54, R74, c[0x0][0x188] ;  /* 0x000062004a367a20 */ /* 0x000fe20000400000 */
[----:B------:R-:W-:Y:S02]  /*1ea0*/  ISETP.GT.U32.AND P6, PT, R90, R16, PT ;  /* 0x000000105a00720c */ /* 0x000fe40003fc4070 */
[----:B------:R-:W-:Y:S01]  /*1eb0*/  ISETP.GT.U32.AND.EX P3, PT, R91, RZ, PT, P3 ;  /* 0x000000ff5b00720c */ /* 0x000fe20003f64130 */
[----:B------:R-:W-:Y:S01]  /*1ec0*/  FMUL R42, R93, c[0x0][0x188] ;  /* 0x000062005d2a7a20 */ /* 0x000fe20000400000 */
[----:B------:R-:W-:Y:S01]  /*1ed0*/  ISETP.GT.U32.AND.EX P1, PT, R89, RZ, PT, P1 ;  /* 0x000000ff5900720c */ /* 0x000fe20003f24110 */
[----:B------:R-:W-:Y:S01]  /*1ee0*/  FMUL R40, R96, c[0x0][0x188] ;  /* 0x0000620060287a20 */ /* 0x000fe20000400000 */
[----:B------:R-:W-:Y:S01]  /*1ef0*/  FMNMX R71, R88, R71, !PT ;  /* 0x0000004758477209 */ /* 0x000fe20007800000 */
[----:B------:R-:W-:Y:S01]  /*1f00*/  FMUL R97, R97, c[0x0][0x188] ;  /* 0x0000620061617a20 */ /* 0x000fe20000400000 */
[----:B------:R-:W-:-:S02]  /*1f10*/  ISETP.GT.U32.AND.EX P2, PT, R87, RZ, PT, P2 ;  /* 0x000000ff5700720c */ /* 0x000fc40003f44120 */
[----:B------:R-:W-:Y:S02]  /*1f20*/  ISETP.GT.U32.AND.EX P0, PT, R89, RZ, PT, P0 ;  /* 0x000000ff5900720c */ /* 0x000fe40003f04100 */
[----:B0-----:R-:W-:Y:S02]  /*1f30*/  FMNMX R77, R66, R77, !PT ;  /* 0x0000004d424d7209 */ /* 0x001fe40007800000 */
[----:B------:R-:W-:Y:S02]  /*1f40*/  ISETP.GT.U32.AND.EX P6, PT, R91, RZ, PT, P6 ;  /* 0x000000ff5b00720c */ /* 0x000fe40003fc4160 */
[----:B------:R-:W-:Y:S02]  /*1f50*/  FSEL R64, R64, -INF , !P3 ;  /* 0xff80000040407808 */ /* 0x000fe40005800000 */
[----:B------:R-:W-:Y:S02]  /*1f60*/  FSEL R54, R54, -INF , !P1 ;  /* 0xff80000036367808 */ /* 0x000fe40004800000 */
[----:B------:R-:W-:-:S02]  /*1f70*/  ISETP.GT.U32.AND P3, PT, R86, R17, PT ;  /* 0x000000115600720c */ /* 0x000fc40003f64070 */
[----:B------:R-:W-:Y:S01]  /*1f80*/  FMNMX R71, R52, R71, !PT ;  /* 0x0000004734477209 */ /* 0x000fe20007800000 */
[----:B------:R-:W-:Y:S01]  /*1f90*/  FMUL R68, R78, c[0x0][0x188] ;  /* 0x000062004e447a20 */ /* 0x000fe20000400000 */
[----:B------:R-:W-:Y:S02]  /*1fa0*/  FSEL R42, R42, -INF , !P2 ;  /* 0xff8000002a2a7808 */ /* 0x000fe40005000000 */
[----:B------:R-:W-:Y:S02]  /*1fb0*/  FSEL R40, R40, -INF , !P0 ;  /* 0xff80000028287808 */ /* 0x000fe40004000000 */
[CC--:B------:R-:W-:Y:S02]  /*1fc0*/  ISETP.GT.U32.AND P5, PT, R58.reuse, R16.reuse, PT ;  /* 0x000000103a00720c */ /* 0x0c0fe40003fa4070 */
[C---:B------:R-:W-:Y:S02]  /*1fd0*/  ISETP.GE.U32.AND P2, PT, R58.reuse, R16, PT ;  /* 0x000000103a00720c */ /* 0x040fe40003f46070 */
[----:B------:R-:W-:-:S02]  /*1fe0*/  ISETP.GT.U32.AND P1, PT, R58, R15, PT ;  /* 0x0000000f3a00720c */ /* 0x000fc40003f24070 */
[----:B------:R-:W-:Y:S02]  /*1ff0*/  ISETP.GE.U32.AND P0, PT, R58, R15, PT ;  /* 0x0000000f3a00720c */ /* 0x000fe40003f06070 */
[----:B------:R-:W-:Y:S01]  /*2000*/  FSEL R106, R97, -INF , !P6 ;  /* 0xff800000616a7808 */ /* 0x000fe20007000000 */
[----:B------:R-:W0:Y:S01]  /*2010*/  SHFL.BFLY PT, R58, R77, 0x1, 0x1f ;  /* 0x0c201f004d3a7f89 */ /* 0x000e2200000e0000 */
[----:B------:R-:W-:Y:S02]  /*2020*/  ISETP.GT.U32.AND P6, PT, R56, R17, PT ;  /* 0x000000113800720c */ /* 0x000fe40003fc4070 */
[----:B------:R-:W-:Y:S02]  /*2030*/  ISETP.GT.U32.AND.EX P3, PT, R67, RZ, PT, P3 ;  /* 0x000000ff4300720c */ /* 0x000fe40003f64130 */
[----:B------:R-:W-:Y:S01]  /*2040*/  FMNMX R71, R54, R71, !PT ;  /* 0x0000004736477209 */ /* 0x000fe20007800000 */
[----:B------:R-:W-:Y:S01]  /*2050*/  FMUL R66, R79, c[0x0][0x188] ;  /* 0x000062004f427a20 */ /* 0x000fe20000400000 */
[----:B------:R-:W-:-:S02]  /*2060*/  ISETP.GT.U32.AND.EX P6, PT, R105, RZ, PT, P6 ;  /* 0x000000ff6900720c */ /* 0x000fc40003fc4160 */
[----:B------:R-:W-:Y:S02]  /*2070*/  FSEL R68, R68, -INF , !P3 ;  /* 0xff80000044447808 */ /* 0x000fe40005800000 */
[----:B------:R-:W-:Y:S02]  /*2080*/  FMNMX R71, R64, R71, !PT ;  /* 0x0000004740477209 */ /* 0x000fe40007800000 */
[----:B------:R-:W-:Y:S02]  /*2090*/  FSEL R66, R66, -INF , !P6 ;  /* 0xff80000042427808 */ /* 0x000fe40007000000 */
[----:B------:R-:W-:-:S04]  /*20a0*/  FMNMX R71, R68, R71, !PT ;  /* 0x0000004744477209 */ /* 0x000fc80007800000 */
[----:B------:R-:W-:-:S05]  /*20b0*/  FMNMX R75, R66, R71, !PT ;  /* 0x00000047424b7209 */ /* 0x000fca0007800000 */
[----:B------:R-:W1:Y:S01]  /*20c0*/  SHFL.BFLY PT, R72, R75, 0x2, 0x1f ;  /* 0x0c401f004b487f89 */ /* 0x000e6200000e0000 */
[----:B0-----:R-:W-:-:S04]  /*20d0*/  FMNMX R58, R77, R58, !PT ;  /* 0x0000003a4d3a7209 */ /* 0x001fc80007800000 */
[----:B------:R-:W-:Y:S01]  /*20e0*/  FMNMX R76, R58, R115, !PT ;  /* 0x000000733a4c7209 */ /* 0x000fe20007800000 */
[----:B------:R-:W-:Y:S01]  /*20f0*/  FMUL R70, R80, c[0x0][0x188] ;  /* 0x0000620050467a20 */ /* 0x000fe20000400000 */
[----:B------:R-:W-:Y:S01]  /*2100*/  ISETP.GT.U32.AND P6, PT, R84, R16, PT ;  /* 0x000000105400720c */ /* 0x000fe20003fc4070 */
[----:B------:R-:W-:Y:S02]  /*2110*/  FMUL R71, R81, c[0x0][0x188] ;  /* 0x0000620051477a20 */ /* 0x000fe40000400000 */
[----:B------:R-:W-:Y:S01]  /*2120*/  FADD R58, R104, -R76 ;  /* 0x8000004c683a7221 */ /* 0x000fe20000000000 */
[C---:B------:R-:W-:Y:S02]  /*2130*/  ISETP.GT.U32.AND.EX P5, PT, R118.reuse, RZ, PT, P5 ;  /* 0x000000ff7600720c */ /* 0x040fe40003fa4150 */
[----:B------:R-:W-:Y:S01]  /*2140*/  ISETP.GE.U32.AND.EX P2, PT, R118, RZ, PT, P2 ;  /* 0x000000ff7600720c */ /* 0x000fe20003f46120 */
[----:B------:R-:W-:Y:S01]  /*2150*/  FMUL R96, R58, 1.4426950216293334961 ;  /* 0x3fb8aa3b3a607820 */ /* 0x000fe20000400000 */
[----:B------:R-:W-:Y:S01]  /*2160*/  ISETP.GT.U32.AND.EX P6, PT, R85, RZ, PT, P6 ;  /* 0x000000ff5500720c */ /* 0x000fe20003fc4160 */
[----:B------:R-:W-:Y:S01]  /*2170*/  FMUL R58, R92, c[0x0][0x188] ;  /* 0x000062005c3a7a20 */ /* 0x000fe20000400000 */
[----:B------:R-:W-:-:S02]  /*2180*/  FSEL R70, R70, -INF , !P5 ;  /* 0xff80000046467808 */ /* 0x000fc40006800000 */
[----:B------:R-:W-:Y:S01]  /*2190*/  FSEL R71, R71, -INF , !P2 ;  /* 0xff80000047477808 */ /* 0x000fe20005000000 */
[--C-:B------:R-:W-:Y:S01]  /*21a0*/  FADD R55, R55, -R76.reuse ;  /* 0x8000004c37377221 */ /* 0x100fe20000000000 */
[----:B------:R-:W-:Y:S02]  /*21b0*/  FSEL R58, R58, -INF , !P6 ;  /* 0xff8000003a3a7808 */ /* 0x000fe40007000000 */
[----:B-1----:R-:W-:Y:S01]  /*21c0*/  FMNMX R75, R75, R72, !PT ;  /* 0x000000484b4b7209 */ /* 0x002fe20007800000 */
[----:B------:R-:W-:Y:S01]  /*21d0*/  FADD R72, R69, -R76 ;  /* 0x8000004c45487221 */ /* 0x000fe20000000000 */
[----:B------:R-:W-:Y:S01]  /*21e0*/  FMNMX R69, R70, R71, !PT ;  /* 0x0000004746457209 */ /* 0x000fe20007800000 */
[----:B------:R-:W-:Y:S01]  /*21f0*/  FMUL R93, R55, 1.4426950216293334961 ;  /* 0x3fb8aa3b375d7820 */ /* 0x000fe20000400000 */
[----:B------:R-:W-:Y:S01]  /*2200*/  ISETP.GT.U32.AND P3, PT, R86, R16, PT ;  /* 0x000000105600720c */ /* 0x000fe20003f64070 */
[----:B------:R-:W-:Y:S01]  /*2210*/  FMUL R55, R82, c[0x0][0x188] ;  /* 0x0000620052377a20 */ /* 0x000fe20000400000 */
[----:B------:R-:W-:-:S02]  /*2220*/  FMNMX R69, R58, R69, !PT ;  /* 0x000000453a457209 */ /* 0x000fc40007800000 */
[----:B------:R-:W-:Y:S01]  /*2230*/  ISETP.GT.U32.AND.EX P1, PT, R118, RZ, PT, P1 ;  /* 0x000000ff7600720c */ /* 0x000fe20003f24110 */
[----:B------:R-:W-:Y:S01]  /*2240*/  FMUL R100, R100, c[0x0][0x188] ;  /* 0x0000620064647a20 */ /* 0x000fe20000400000 */
[----:B------:R-:W-:Y:S02]  /*2250*/  FMNMX R69, R42, R69, !PT ;  /* 0x000000452a457209 */ /* 0x000fe40007800000 */
[----:B------:R-:W-:Y:S02]  /*2260*/  ISETP.GT.U32.AND.EX P3, PT, R67, RZ, PT, P3 ;  /* 0x000000ff4300720c */ /* 0x000fe40003f64130 */
[----:B------:R-:W-:Y:S02]  /*2270*/  FSEL R55, R55, -INF , !P1 ;  /* 0xff80000037377808 */ /* 0x000fe40004800000 */
[----:B------:R-:W-:Y:S02]  /*2280*/  ISETP.GT.U32.AND P1, PT, R56, R16, PT ;  /* 0x000000103800720c */ /* 0x000fe40003f24070 */
[----:B------:R-:W-:-:S02]  /*2290*/  FMNMX R69, R40, R69, !PT ;  /* 0x0000004528457209 */ /* 0x000fc40007800000 */
[----:B------:R-:W-:Y:S01]  /*22a0*/  FSEL R104, R100, -INF , !P3 ;  /* 0xff80000064687808 */ /* 0x000fe20005800000 */
[----:B------:R-:W-:Y:S01]  /*22b0*/  FMUL R100, R101, c[0x0][0x188] ;  /* 0x0000620065647a20 */ /* 0x000fe20000400000 */
[----:B------:R-:W-:Y:S02]  /*22c0*/  ISETP.GT.U32.AND.EX P1, PT, R105, RZ, PT, P1 ;  /* 0x000000ff6900720c */ /* 0x000fe40003f24110 */
[----:B------:R-:W-:Y:S02]  /*22d0*/  FMNMX R69, R106, R69, !PT ;  /* 0x000000456a457209 */ /* 0x000fe40007800000 */
[-C--:B------:R-:W-:Y:S02]  /*22e0*/  ISETP.GT.U32.AND P6, PT, R90, R15.reuse, PT ;  /* 0x0000000f5a00720c */ /* 0x080fe40003fc4070 */
[----:B------:R-:W-:Y:S01]  /*22f0*/  FSEL R100, R100, -INF , !P1 ;  /* 0xff80000064647808 */ /* 0x000fe20004800000 */
[----:B------:R-:W-:Y:S01]  /*2300*/  FMUL R83, R83, c[0x0][0x188] ;  /* 0x0000620053537a20 */ /* 0x000fe20000400000 */
[----:B------:R-:W-:Y:S01]  /*2310*/  ISETP.GT.U32.AND P1, PT, R56, R15, PT ;  /* 0x0000000f3800720c */ /* 0x000fe20003f24070 */
[----:B------:R-:W-:Y:S01]  /*2320*/  FADD R56, R43, -R76 ;  /* 0x8000004c2b387221 */ /* 0x000fe20000000000 */
[----:B------:R-:W-:-:S02]  /*2330*/  FMNMX R69, R104, R69, !PT ;  /* 0x0000004568457209 */ /* 0x000fc40007800000 */
[----:B------:R-:W-:Y:S02]  /*2340*/  ISETP.GT.U32.AND P2, PT, R84, R15, PT ;  /* 0x0000000f5400720c */ /* 0x000fe40003f44070 */
[----:B------:R-:W-:Y:S02]  /*2350*/  ISETP.GE.U32.AND.EX P0, PT, R118, RZ, PT, P0 ;  /* 0x000000ff7600720c */ /* 0x000fe40003f06100 */
[----:B------:R-:W-:Y:S01]  /*2360*/  ISETP.GT.U32.AND.EX P6, PT, R91, RZ, PT, P6 ;  /* 0x000000ff5b00720c */ /* 0x000fe20003fc4160 */
[----:B------:R-:W-:Y:S01]  /*2370*/  FMUL R91, R95, c[0x0][0x188] ;  /* 0x000062005f5b7a20 */ /* 0x000fe20000400000 */
[----:B------:R-:W-:Y:S01]  /*2380*/  FMNMX R43, R100, R69, !PT ;  /* 0x00000045642b7209 */ /* 0x000fe20007800000 */
[----:B------:R-:W-:Y:S01]  /*2390*/  FMUL R56, R56, 1.4426950216293334961 ;  /* 0x3fb8aa3b38387820 */ /* 0x000fe20000400000 */
[----:B------:R-:W-:Y:S01]  /*23a0*/  ISETP.GT.U32.AND.EX P2, PT, R85, RZ, PT, P2 ;  /* 0x000000ff5500720c */ /* 0x000fe20003f44120 */
[----:B------:R-:W-:Y:S02]  /*23b0*/  FMUL R69, R94, c[0x0][0x188] ;  /* 0x000062005e457a20 */ /* 0x000fe40000400000 */
[----:B------:R-:W-:Y:S01]  /*23c0*/  FMUL R95, R102, c[0x0][0x188] ;  /* 0x00006200665f7a20 */ /* 0x000fe20000400000 */
[----:B------:R-:W-:Y:S01]  /*23d0*/  FSEL R102, R83, -INF , !P0 ;  /* 0xff80000053667808 */ /* 0x000fe20004000000 */
[----:B------:R0:W-:Y:S01]  /*23e0*/  MUFU.EX2 R80, R56 ;  /* 0x0000003800507308 */ /* 0x0001e20000000800 */
[----:B------:R-:W-:-:S02]  /*23f0*/  ISETP.GT.U32.AND P3, PT, R126, R15, PT ;  /* 0x0000000f7e00720c */ /* 0x000fc40003f64070 */
[----:B------:R-:W-:Y:S02]  /*2400*/  ISETP.GT.U32.AND.EX P4, PT, R87, RZ, PT, P4 ;  /* 0x000000ff5700720c */ /* 0x000fe40003f84140 */
[----:B------:R-:W-:Y:S01]  /*2410*/  FSEL R69, R69, -INF , !P2 ;  /* 0xff80000045457808 */ /* 0x000fe20005000000 */
[----:B------:R-:W-:Y:S01]  /*2420*/  FMUL R98, R98, c[0x0][0x188] ;  /* 0x0000620062627a20 */ /* 0x000fe20000400000 */
[----:B0-----:R-:W-:Y:S02]  /*2430*/  FMNMX R56, R55, R102, !PT ;  /* 0x0000006637387209 */ /* 0x001fe40007800000 */
[----:B------:R-:W-:Y:S02]  /*2440*/  ISETP.GT.U32.AND.EX P3, PT, R89, RZ, PT, P3 ;  /* 0x000000ff5900720c */ /* 0x000fe40003f64130 */
[----:B------:R-:W-:Y:S02]  /*2450*/  FSEL R91, R91, -INF , !P4 ;  /* 0xff8000005b5b7808 */ /* 0x000fe40006000000 */
[----:B------:R-:W-:Y:S01]  /*2460*/  FMNMX R56, R69, R56, !PT ;  /* 0x0000003845387209 */ /* 0x000fe20007800000 */
[----:B------:R-:W-:Y:S01]  /*2470*/  FMUL R99, R99, c[0x0][0x188] ;  /* 0x0000620063637a20 */ /* 0x000fe20000400000 */
[----:B------:R-:W-:-:S02]  /*2480*/  ISETP.GT.U32.AND.EX P1, PT, R105, RZ, PT, P1 ;  /* 0x000000ff6900720c */ /* 0x000fc40003f24110 */
[----:B------:R-:W-:Y:S02]  /*2490*/  ISETP.GT.U32.AND P5, PT, R86, R15, PT ;  /* 0x0000000f5600720c */ /* 0x000fe40003fa4070 */
[----:B------:R-:W-:Y:S02]  /*24a0*/  FSEL R105, R98, -INF , !P3 ;  /* 0xff80000062697808 */ /* 0x000fe40005800000 */
[----:B------:R-:W-:Y:S01]  /*24b0*/  FMNMX R56, R91, R56, !PT ;  /* 0x000000385b387209 */ /* 0x000fe20007800000 */
[----:B------:R-:W0:Y:S01]  /*24c0*/  SHFL.BFLY PT, R78, R75, 0x1, 0x1f ;  /* 0x0c201f004b4e7f89 */ /* 0x000e2200000e0000 */
[----:B------:R-:W-:Y:S01]  /*24d0*/  FMUL R89, R103, c[0x0][0x188] ;  /* 0x0000620067597a20 */ /* 0x000fe20000400000 */
[----:B------:R-:W-:Y:S02]  /*24e0*/  ISETP.GT.U32.AND.EX P5, PT, R67, RZ, PT, P5 ;  /* 0x000000ff4300720c */ /* 0x000fe40003fa4150 */
[----:B------:R-:W-:Y:S02]  /*24f0*/  FSEL R103, R99, -INF , !P6 ;  /* 0xff80000063677808 */ /* 0x000fe40007000000 */
[----:B------:R-:W-:-:S02]  /*2500*/  FMNMX R56, R105, R56, !PT ;  /* 0x0000003869387209 */ /* 0x000fc40007800000 */
[----:B------:R-:W-:Y:S02]  /*2510*/  FSEL R95, R95, -INF , !P5 ;  /* 0xff8000005f5f7808 */ /* 0x000fe40006800000 */
[----:B------:R-:W-:Y:S01]  /*2520*/  FMNMX R56, R103, R56, !PT ;  /* 0x0000003867387209 */ /* 0x000fe20007800000 */
[----:B------:R-:W-:Y:S01]  /*2530*/  FADD R59, R59, -R76 ;  /* 0x8000004c3b3b7221 */ /* 0x000fe20000000000 */
[----:B------:R-:W-:Y:S02]  /*2540*/  FSEL R89, R89, -INF , !P1 ;  /* 0xff80000059597808 */ /* 0x000fe40004800000 */
[----:B------:R-:W-:Y:S01]  /*2550*/  FMNMX R56, R95, R56, !PT ;  /* 0x000000385f387209 */ /* 0x000fe20007800000 */
[----:B------:R-:W-:Y:S01]  /*2560*/  FMUL R59, R59, 1.4426950216293334961 ;  /* 0x3fb8aa3b3b3b7820 */ /* 0x000fe20000400000 */
[----:B------:R-:W1:Y:S02]  /*2570*/  SHFL.BFLY PT, R82, R43, 0x2, 0x1f ;  /* 0x0c401f002b527f89 */ /* 0x000e6400000e0000 */
[----:B------:R-:W-:Y:S01]  /*2580*/  FMNMX R56, R89, R56, !PT ;  /* 0x0000003859387209 */ /* 0x000fe20007800000 */
[----:B------:R4:W-:Y:S04]  /*2590*/  MUFU.EX2 R79, R59 ;  /* 0x0000003b004f7308 */ /* 0x0009e80000000800 */
[----:B----4-:R-:W4:Y:S01]  /*25a0*/  SHFL.BFLY PT, R59, R56, 0x2, 0x1f ;  /* 0x0c401f00383b7f89 */ /* 0x010f2200000e0000 */
[----:B0-----:R-:W-:-:S04]  /*25b0*/  FMNMX R77, R75, R78, !PT ;  /* 0x0000004e4b4d7209 */ /* 0x001fc80007800000 */
[----:B------:R-:W-:-:S05]  /*25c0*/  FMNMX R77, R77, R116, !PT ;  /* 0x000000744d4d7209 */ /* 0x000fca0007800000 */
[----:B------:R-:W-:Y:S01]  /*25d0*/  FADD R52, R52, -R77 ;  /* 0x8000004d34347221 */ /* 0x000fe20000000000 */
[----:B-1----:R-:W-:-:S03]  /*25e0*/  FMNMX R82, R43, R82, !PT ;  /* 0x000000522b527209 */ /* 0x002fc60007800000 */
[----:B------:R-:W-:-:S04]  /*25f0*/  FMUL R52, R52, 1.4426950216293334961 ;  /* 0x3fb8aa3b34347820 */ /* 0x000fc80000400000 */
[----:B------:R0:W-:Y:S01]  /*2600*/  MUFU.EX2 R90, R52 ;  /* 0x00000034005a7308 */ /* 0x0001e20000000800 */
[----:B------:R-:W1:Y:S01]  /*2610*/  SHFL.BFLY PT, R43, R82, 0x1, 0x1f ;  /* 0x0c201f00522b7f89 */ /* 0x000e6200000e0000 */
[----:B----4-:R-:W-:Y:S01]  /*2620*/  FMNMX R59, R56, R59, !PT ;  /* 0x0000003b383b7209 */ /* 0x010fe20007800000 */
[----:B0-----:R-:W-:-:S04]  /*2630*/  FADD R52, -R77, R116 ;  /* 0x000000744d347221 */ /* 0x001fc80000000100 */
[----:B------:R-:W-:Y:S02]  /*2640*/  FMUL R83, R52, 1.4426950216293334961 ;  /* 0x3fb8aa3b34537820 */ /* 0x000fe40000400000 */
[----:B------:R-:W0:Y:S04]  /*2650*/  SHFL.BFLY PT, R52, R59, 0x1, 0x1f ;  /* 0x0c201f003b347f89 */ /* 0x000e2800000e0000 */
[----:B-----5:R-:W-:Y:S04]  /*2660*/  STS.U16 [R14+0x2000], R53 ;  /* 0x002000350e007388 */ /* 0x020fe80000000400 */
[----:B---3--:R-:W-:Y:S04]  /*2670*/  STS.U16 [R14+0x2200], R65 ;  /* 0x002200410e007388 */ /* 0x008fe80000000400 */
[----:B------:R-:W-:Y:S04]  /*2680*/  STS.U16 [R14+0x2400], R119 ;  /* 0x002400770e007388 */ /* 0x000fe80000000400 */
[----:B--2---:R-:W-:Y:S04]  /*2690*/  STS.U16 [R14+0x2600], R127 ;  /* 0x0026007f0e007388 */ /* 0x004fe80000000400 */
[----:B------:R-:W-:Y:S04]  /*26a0*/  STS.U16 [R4+0x2100], R57 ;  /* 0x0021003904007388 */ /* 0x000fe80000000400 */
[----:B------:R2:W-:Y:S04]  /*26b0*/  STS.U16 [R4+0x2300], R117 ;  /* 0x0023007504007388 */ /* 0x0005e80000000400 */
[----:B------:R-:W-:Y:S04]  /*26c0*/  STS.U16 [R4+0x2500], R129 ;  /* 0x0025008104007388 */ /* 0x000fe80000000400 */
[----:B------:R-:W-:Y:S01]  /*26d0*/  STS.U16 [R4+0x2700], R41 ;  /* 0x0027002904007388 */ /* 0x000fe20000000400 */
[----:B-1----:R-:W-:-:S02]  /*26e0*/  FMNMX R43, R82, R43, !PT ;  /* 0x0000002b522b7209 */ /* 0x002fc40007800000 */
[----:B0-----:R-:W-:Y:S02]  /*26f0*/  FMNMX R52, R59, R52, !PT ;  /* 0x000000343b347209 */ /* 0x001fe40007800000 */
[----:B------:R-:W-:Y:S01]  /*2700*/  FMNMX R81, R43, R114, !PT ;  /* 0x000000722b517209 */ /* 0x000fe20007800000 */
[----:B------:R-:W-:Y:S01]  /*2710*/  FADD R88, R88, -R77 ;  /* 0x8000004d58587221 */ /* 0x000fe20000000000 */
[----:B------:R-:W-:Y:S01]  /*2720*/  FMNMX R82, R52, R113, !PT ;  /* 0x0000007134527209 */ /* 0x000fe20007800000 */
[----:B------:R-:W-:Y:S02]  /*2730*/  FADD R67, -R76, R115 ;  /* 0x000000734c437221 */ /* 0x000fe40000000100 */
[----:B------:R-:W-:Y:S02]  /*2740*/  FADD R40, R40, -R81 ;  /* 0x8000005128287221 */ /* 0x000fe40000000000 */
[--C-:B------:R-:W-:Y:S02]  /*2750*/  FADD R54, R54, -R77.reuse ;  /* 0x8000004d36367221 */ /* 0x100fe40000000000 */
[----:B------:R-:W-:-:S02]  /*2760*/  FADD R64, R64, -R77 ;  /* 0x8000004d40407221 */ /* 0x000fc40000000000 */
[----:B------:R-:W-:Y:S02]  /*2770*/  FADD R66, R66, -R77 ;  /* 0x8000004d42427221 */ /* 0x000fe40000000000 */
[----:B------:R-:W-:Y:S02]  /*2780*/  FMUL R88, R88, 1.4426950216293334961 ;  /* 0x3fb8aa3b58587820 */ /* 0x000fe40000400000 */
[----:B------:R-:W-:Y:S02]  /*2790*/  FMUL R87, R40, 1.4426950216293334961 ;  /* 0x3fb8aa3b28577820 */ /* 0x000fe40000400000 */
[----:B------:R-:W-:Y:S02]  /*27a0*/  FMUL R67, R67, 1.4426950216293334961 ;  /* 0x3fb8aa3b43437820 */ /* 0x000fe40000400000 */
[----:B------:R-:W-:Y:S02]  /*27b0*/  FMUL R54, R54, 1.4426950216293334961 ;  /* 0x3fb8aa3b36367820 */ /* 0x000fe40000400000 */
[----:B------:R-:W-:-:S02]  /*27c0*/  FMUL R64, R64, 1.4426950216293334961 ;  /* 0x3fb8aa3b40407820 */ /* 0x000fc40000400000 */
[----:B------:R-:W-:Y:S02]  /*27d0*/  FMUL R66, R66, 1.4426950216293334961 ;  /* 0x3fb8aa3b42427820 */ /* 0x000fe40000400000 */
[--C-:B------:R-:W-:Y:S02]  /*27e0*/  FADD R58, R58, -R81.reuse ;  /* 0x800000513a3a7221 */ /* 0x100fe40000000000 */
[----:B------:R-:W-:Y:S02]  /*27f0*/  FADD R42, R42, -R81 ;  /* 0x800000512a2a7221 */ /* 0x000fe40000000000 */
[----:B------:R-:W-:Y:S02]  /*2800*/  FADD R40, -R81, R114 ;  /* 0x0000007251287221 */ /* 0x000fe40000000100 */
[----:B------:R-:W-:Y:S01]  /*2810*/  FADD R55, R55, -R82 ;  /* 0x8000005237377221 */ /* 0x000fe20000000000 */
[----:B------:R-:W-:Y:S01]  /*2820*/  MUFU.EX2 R101, R88 ;  /* 0x0000005800657308 */ /* 0x000fe20000000800 */
[----:B------:R-:W-:Y:S01]  /*2830*/  FMUL R99, R58, 1.4426950216293334961 ;  /* 0x3fb8aa3b3a637820 */ /* 0x000fe20000400000 */
[----:B------:R-:W-:Y:S01]  /*2840*/  BAR.SYNC.DEFER_BLOCKING 0x0 ;  /* 0x0000000000007b1d */ /* 0x000fe20000010000 */
[----:B------:R-:W-:-:S02]  /*2850*/  FMUL R92, R42, 1.4426950216293334961 ;  /* 0x3fb8aa3b2a5c7820 */ /* 0x000fc40000400000 */
[----:B------:R-:W-:Y:S02]  /*2860*/  FMUL R84, R40, 1.4426950216293334961 ;  /* 0x3fb8aa3b28547820 */ /* 0x000fe40000400000 */
[----:B------:R-:W-:Y:S01]  /*2870*/  FMUL R116, R55, 1.4426950216293334961 ;  /* 0x3fb8aa3b37747820 */ /* 0x000fe20000400000 */
[----:B------:R-:W0:Y:S01]  /*2880*/  MUFU.EX2 R78, R67 ;  /* 0x00000043004e7308 */ /* 0x000e220000000800 */
[----:B------:R-:W-:-:S07]  /*2890*/  FADD R107, R107, -R77 ;  /* 0x8000004d6b6b7221 */ /* 0x000fce0000000000 */
[----:B------:R1:W-:Y:S08]  /*28a0*/  MUFU.EX2 R75, R54 ;  /* 0x00000036004b7308 */ /* 0x0003f00000000800 */
[----:B------:R-:W-:Y:S01]  /*28b0*/  MUFU.EX2 R86, R64 ;  /* 0x0000004000567308 */ /* 0x000fe20000000800 */
[----:B------:R-:W-:Y:S04]  /*28c0*/  LDSM.16.M88.4 R56, [R13+0x2200] ;  /* 0x002200000d38783b */ /* 0x000fe80000000200 */
[----:B------:R-:W-:Y:S03]  /*28d0*/  LDSM.16.M88.4 R40, [R13+0x2400] ;  /* 0x002400000d28783b */ /* 0x000fe60000000200 */
[----:B------:R3:W-:Y:S01]  /*28e0*/  MUFU.EX2 R88, R66 ;  /* 0x0000004200587308 */ /* 0x0007e20000000800 */
[----:B-1----:R-:W-:Y:S04]  /*28f0*/  LDSM.16.M88.4 R52, [R13+0x2600] ;  /* 0x002600000d34783b */ /* 0x002fe80000000200 */
[----:B---3--:R-:W1:Y:S01]  /*2900*/  LDSM.16.M88.4 R64, [R13+0x2000] ;  /* 0x002000000d40783b */ /* 0x008e620000000200 */
[----:B------:R-:W-:-:S02]  /*2910*/  FADD R159, R159, -R76 ;  /* 0x8000004c9f9f7221 */ /* 0x000fc40000000000 */
[----:B------:R-:W-:Y:S02]  /*2920*/  FADD R157, R157, -R76 ;  /* 0x8000004c9d9d7221 */ /* 0x000fe40000000000 */
[----:B------:R-:W-:Y:S02]  /*2930*/  FADD R128, R128, -R77 ;  /* 0x8000004d80807221 */ /* 0x000fe40000000000 */
[----:B------:R-:W-:Y:S02]  /*2940*/  FMUL R94, R107, 1.4426950216293334961 ;  /* 0x3fb8aa3b6b5e7820 */ /* 0x000fe40000400000 */
[----:B------:R-:W-:Y:S02]  /*2950*/  FADD R114, R69, -R82 ;  /* 0x8000005245727221 */ /* 0x000fe40000000000 */
[----:B------:R-:W-:Y:S02]  /*2960*/  FMUL R97, R159, 1.4426950216293334961 ;  /* 0x3fb8aa3b9f617820 */ /* 0x000fe40000400000 */
[----:B------:R-:W-:-:S02]  /*2970*/  FMUL R74, R157, 1.4426950216293334961 ;  /* 0x3fb8aa3b9d4a7820 */ /* 0x000fc40000400000 */
[----:B------:R-:W-:Y:S02]  /*2980*/  FMUL R107, R128, 1.4426950216293334961 ;  /* 0x3fb8aa3b806b7820 */ /* 0x000fe40000400000 */
[--C-:B------:R-:W-:Y:S02]  /*2990*/  FADD R102, R102, -R82.reuse ;  /* 0x8000005266667221 */ /* 0x100fe40000000000 */
[----:B------:R-:W-:Y:S02]  /*29a0*/  FADD R118, -R82, R113 ;  /* 0x0000007152767221 */ /* 0x000fe40000000100 */
[----:B------:R-:W-:Y:S02]  /*29b0*/  FMUL R113, R114, 1.4426950216293334961 ;  /* 0x3fb8aa3b72717820 */ /* 0x000fe40000400000 */
[----:B------:R-:W-:Y:S01]  /*29c0*/  FADD R114, R91, -R82 ;  /* 0x800000525b727221 */ /* 0x000fe20000000000 */
[----:B------:R-:W-:Y:S01]  /*29d0*/  MUFU.EX2 R96, R96 ;  /* 0x0000006000607308 */ /* 0x000fe20000000800 */
[----:B--2---:R-:W-:-:S02]  /*29e0*/  FMUL R117, R102, 1.4426950216293334961 ;  /* 0x3fb8aa3b66757820 */ /* 0x004fc40000400000 */
[--C-:B------:R-:W-:Y:S02]  /*29f0*/  FADD R70, R70, -R81.reuse ;  /* 0x8000005146467221 */ /* 0x100fe40000000000 */
[----:B------:R-:W-:-:S03]  /*2a00*/  FADD R71, R71, -R81 ;  /* 0x8000005147477221 */ /* 0x000fc60000000000 */
[----:B------:R-:W-:Y:S01]  /*2a10*/  MUFU.EX2 R97, R97 ;  /* 0x0000006100617308 */ /* 0x000fe20000000800 */
[----:B------:R-:W-:Y:S02]  /*2a20*/  FMUL R91, R118, 1.4426950216293334961 ;  /* 0x3fb8aa3b765b7820 */ /* 0x000fe40000400000 */
[----:B------:R-:W-:-:S05]  /*2a30*/  FMUL R70, R70, 1.4426950216293334961 ;  /* 0x3fb8aa3b46467820 */ /* 0x000fca0000400000 */
[----:B------:R-:W-:Y:S01]  /*2a40*/  MUFU.EX2 R93, R93 ;  /* 0x0000005d005d7308 */ /* 0x000fe20000000800 */
[----:B------:R-:W-:-:S07]  /*2a50*/  FMUL R71, R71, 1.4426950216293334961 ;  /* 0x3fb8aa3b47477820 */ /* 0x000fce0000400000 */
[----:B------:R-:W-:Y:S01]  /*2a60*/  MUFU.EX2 R74, R74 ;  /* 0x0000004a004a7308 */ /* 0x000fe20000000800 */
[----:B------:R-:W-:-:S07]  /*2a70*/  FADD R68, R68, -R77 ;  /* 0x8000004d44447221 */ /* 0x000fce0000000000 */
[----:B------:R-:W-:Y:S08]  /*2a80*/  MUFU.EX2 R94, R94 ;  /* 0x0000005e005e7308 */ /* 0x000ff00000000800 */
[----:B------:R-:W2:Y:S08]  /*2a90*/  MUFU.EX2 R107, R107 ;  /* 0x0000006b006b7308 */ /* 0x000eb00000000800 */
[----:B------:R-:W3:Y:S08]  /*2aa0*/  MUFU.EX2 R83, R83 ;  /* 0x0000005300537308 */ /* 0x000ef00000000800 */
[----:B------:R4:W-:Y:S02]  /*2ab0*/  MUFU.EX2 R102, R116 ;  /* 0x0000007400667308 */ /* 0x0009e40000000800 */
[----:B----4-:R-:W-:-:S02]  /*2ac0*/  FADD R116, R106, -R81 ;  /* 0x800000516a747221 */ /* 0x010fc40000000000 */
[----:B------:R-:W-:-:S04]  /*2ad0*/  FMUL R106, R114, 1.4426950216293334961 ;  /* 0x3fb8aa3b726a7820 */ /* 0x000fc80000400000 */
[----:B------:R4:W-:Y:S01]  /*2ae0*/  MUFU.EX2 R98, R70 ;  /* 0x0000004600627308 */ /* 0x0009e20000000800 */
[----:B------:R-:W-:-:S07]  /*2af0*/  FMUL R68, R68, 1.4426950216293334961 ;  /* 0x3fb8aa3b44447820 */ /* 0x000fce0000400000 */
[----:B------:R5:W-:Y:S08]  /*2b00*/  MUFU.EX2 R115, R71 ;  /* 0x0000004700737308 */ /* 0x000bf00000000800 */
[----:B------:R-:W-:Y:S08]  /*2b10*/  MUFU.EX2 R99, R99 ;  /* 0x0000006300637308 */ /* 0x000ff00000000800 */
[----:B------:R-:W-:Y:S08]  /*2b20*/  MUFU.EX2 R92, R92 ;  /* 0x0000005c005c7308 */ /* 0x000ff00000000800 */
[----:B------:R-:W0:Y:S08]  /*2b30*/  MUFU.EX2 R84, R84 ;  /* 0x0000005400547308 */ /* 0x000e300000000800 */
[----:B------:R-:W-:Y:S08]  /*2b40*/  MUFU.EX2 R117, R117 ;  /* 0x0000007500757308 */ /* 0x000ff00000000800 */
[----:B------:R-:W-:Y:S08]  /*2b50*/  MUFU.EX2 R113, R113 ;  /* 0x0000007100717308 */ /* 0x000ff00000000800 */
[----:B------:R-:W1:Y:S08]  /*2b60*/  MUFU.EX2 R91, R91 ;  /* 0x0000005b005b7308 */ /* 0x000e700000000800 */
[----:B------:R-:W1:Y:S01]  /*2b70*/  MUFU.EX2 R106, R106 ;  /* 0x0000006a006a7308 */ /* 0x000e620000000800 */
[C---:B0-----:R-:W-:Y:S01]  /*2b80*/  FMUL R36, R78.reuse, R36 ;  /* 0x000000244e247220 */ /* 0x041fe20000400000 */
[----:B--2---:R-:W-:Y:S01]  /*2b90*/  F2FP.BF16.PACK_AB R69, R107, R94 ;  /* 0x0000005e6b45723e */ /* 0x004fe200000010ff */
[----:B------:R-:W-:Y:S01]  /*2ba0*/  FMUL R37, R78, R37 ;  /* 0x000000254e257220 */ /* 0x000fe20000400000 */
[----:B----4-:R-:W-:Y:S01]  /*2bb0*/  F2FP.BF16.PACK_AB R70, R74, R93 ;  /* 0x0000005d4a46723e */ /* 0x010fe200000010ff */
[C---:B---3--:R-:W-:Y:S01]  /*2bc0*/  FMUL R38, R83.reuse, R38 ;  /* 0x0000002653267220 */ /* 0x048fe20000400000 */
[----:B-----5:R-:W-:Y:S01]  /*2bd0*/  F2FP.BF16.PACK_AB R71, R90, R101 ;  /* 0x000000655a47723e */ /* 0x020fe200000010ff */
[----:B------:R-:W-:Y:S01]  /*2be0*/  FMUL R39, R83, R39 ;  /* 0x0000002753277220 */ /* 0x000fe20000400000 */
[----:B------:R0:W-:Y:S01]  /*2bf0*/  MUFU.EX2 R85, R68 ;  /* 0x0000004400557308 */ /* 0x0001e20000000800 */
[----:B------:R-:W-:-:S02]  /*2c00*/  FMUL R60, R78, R60 ;  /* 0x0000003c4e3c7220 */ /* 0x000fc40000400000 */
[C---:B------:R-:W-:Y:S02]  /*2c10*/  FMUL R61, R78.reuse, R61 ;  /* 0x0000003d4e3d7220 */ /* 0x040fe40000400000 */
[C---:B------:R-:W-:Y:S02]  /*2c20*/  FMUL R62, R83.reuse, R62 ;  /* 0x0000003e533e7220 */ /* 0x040fe40000400000 */
[----:B------:R-:W-:Y:S01]  /*2c30*/  FMUL R63, R83, R63 ;  /* 0x0000003f533f7220 */ /* 0x000fe20000400000 */
[----:B0-----:R-:W-:Y:S01]  /*2c40*/  F2FP.BF16.PACK_AB R68, R97, R96 ;  /* 0x000000606144723e */ /* 0x001fe200000010ff */
[C---:B------:R-:W-:Y:S02]  /*2c50*/  FMUL R44, R78.reuse, R44 ;  /* 0x0000002c4e2c7220 */ /* 0x040fe40000400000 */
[----:B------:R-:W-:Y:S02]  /*2c60*/  FMUL R45, R78, R45 ;  /* 0x0000002d4e2d7220 */ /* 0x000fe40000400000 */
[----:B------:R-:W-:-:S02]  /*2c70*/  FMUL R46, R83, R46 ;  /* 0x0000002e532e7220 */ /* 0x000fc40000400000 */
[C---:B------:R-:W-:Y:S02]  /*2c80*/  FMUL R47, R83.reuse, R47 ;  /* 0x0000002f532f7220 */ /* 0x040fe40000400000 */
[C---:B------:R-:W-:Y:S02]  /*2c90*/  FMUL R20, R78.reuse, R20 ;  /* 0x000000144e147220 */ /* 0x040fe40000400000 */
[----:B------:R-:W-:Y:S02]  /*2ca0*/  FMUL R21, R78, R21 ;  /* 0x000000154e157220 */ /* 0x000fe40000400000 */
[C---:B------:R-:W-:Y:S02]  /*2cb0*/  FMUL R22, R83.reuse, R22 ;  /* 0x0000001653167220 */ /* 0x040fe40000400000 */
[----:B------:R-:W-:Y:S01]  /*2cc0*/  FMUL R23, R83, R23 ;  /* 0x0000001753177220 */ /* 0x000fe20000400000 */
[----:B-1----:R-:W-:Y:S01]  /*2cd0*/  HMMA.16816.F32.BF16 R36, R68, R64, R36 ;  /* 0x000000404424723c */ /* 0x002fe20000041824 */
[----:B------:R-:W-:-:S02]  /*2ce0*/  FMUL R24, R84, R24 ;  /* 0x0000001854187220 */ /* 0x000fc40000400000 */
[C---:B------:R-:W-:Y:S02]  /*2cf0*/  FMUL R25, R84.reuse, R25 ;  /* 0x0000001954197220 */ /* 0x040fe40000400000 */
[C---:B------:R-:W-:Y:S02]  /*2d00*/  FMUL R26, R91.reuse, R26 ;  /* 0x0000001a5b1a7220 */ /* 0x040fe40000400000 */
[----:B------:R-:W-:Y:S01]  /*2d10*/  FMUL R27, R91, R27 ;  /* 0x0000001b5b1b7220 */ /* 0x000fe20000400000 */
[----:B------:R-:W-:Y:S01]  /*2d20*/  HMMA.16816.F32.BF16 R60, R68, R56, R60 ;  /* 0x00000038443c723c */ /* 0x000fe2000004183c */
[----:B------:R-:W-:Y:S02]  /*2d30*/  FADD R105, R105, -R82 ;  /* 0x8000005269697221 */ /* 0x000fe40000000000 */
[----:B------:R-:W-:-:S05]  /*2d40*/  FMUL R48, R84, R48 ;  /* 0x0000003054307220 */ /* 0x000fca0000400000 */
[----:B------:R-:W-:Y:S01]  /*2d50*/  HMMA.16816.F32.BF16 R44, R68, R40, R44 ;  /* 0x00000028442c723c */ /* 0x000fe2000004182c */
[----:B------:R-:W-:Y:S02]  /*2d60*/  FMUL R49, R84, R49 ;  /* 0x0000003154317220 */ /* 0x000fe40000400000 */
[----:B------:R-:W-:-:S05]  /*2d70*/  FMUL R50, R91, R50 ;  /* 0x000000325b327220 */ /* 0x000fca0000400000 */
[----:B------:R-:W-:Y:S01]  /*2d80*/  HMMA.16816.F32.BF16 R20, R68, R52, R20 ;  /* 0x000000344414723c */ /* 0x000fe20000041814 */
[----:B------:R-:W-:-:S06]  /*2d90*/  FMUL R51, R91, R51 ;  /* 0x000000335b337220 */ /* 0x000fcc0000400000 */
[----:B------:R-:W-:Y:S02]  /*2da0*/  F2FP.BF16.PACK_AB R68, R115, R98 ;  /* 0x000000627344723e */ /* 0x000fe400000010ff */
[----:B------:R-:W-:Y:S02]  /*2db0*/  F2FP.BF16.PACK_AB R70, R92, R99 ;  /* 0x000000635c46723e */ /* 0x000fe400000010ff */
[----:B------:R-:W-:Y:S02]  /*2dc0*/  F2FP.BF16.PACK_AB R69, R117, R102 ;  /* 0x000000667545723e */ /* 0x000fe400000010ff */
[----:B------:R-:W-:Y:S01]  /*2dd0*/  F2FP.BF16.PACK_AB R71, R106, R113 ;  /* 0x000000716a47723e */ /* 0x000fe200000010ff */
[----:B------:R-:W-:Y:S02]  /*2de0*/  FMUL R72, R72, 1.4426950216293334961 ;  /* 0x3fb8aa3b48487820 */ /* 0x000fe40000400000 */
[----:B------:R-:W-:Y:S02]  /*2df0*/  FADD R73, R73, -R76 ;  /* 0x8000004c49497221 */ /* 0x000fe40000000000 */
[----:B------:R-:W-:-:S02]  /*2e00*/  FADD R103, R103, -R82 ;  /* 0x8000005267677221 */ /* 0x000fc40000000000 */
[----:B------:R-:W-:Y:S01]  /*2e10*/  HMMA.16816.F32.BF16 R24, R68, R64, R24 ;  /* 0x000000404418723c */ /* 0x000fe20000041818 */
[----:B------:R-:W-:Y:S01]  /*2e20*/  FMUL R73, R73, 1.4426950216293334961 ;  /* 0x3fb8aa3b49497820 */ /* 0x000fe20000400000 */
[----:B------:R-:W0:Y:S01]  /*2e30*/  MUFU.EX2 R72, R72 ;  /* 0x0000004800487308 */ /* 0x000e220000000800 */
[----:B------:R-:W-:-:S04]  /*2e40*/  FADD R104, R104, -R81 ;  /* 0x8000005168687221 */ /* 0x000fc80000000000 */
[----:B------:R-:W-:Y:S01]  /*2e50*/  FMUL R64, R105, 1.4426950216293334961 ;  /* 0x3fb8aa3b69407820 */ /* 0x000fe20000400000 */
[----:B------:R-:W-:Y:S01]  /*2e60*/  HMMA.16816.F32.BF16 R48, R68, R56, R48 ;  /* 0x000000384430723c */ /* 0x000fe20000041830 */
[----:B------:R-:W-:Y:S01]  /*2e70*/  FMUL R116, R116, 1.4426950216293334961 ;  /* 0x3fb8aa3b74747820 */ /* 0x000fe20000400000 */
[----:B------:R-:W1:Y:S01]  /*2e80*/  MUFU.EX2 R87, R87 ;  /* 0x0000005700577308 */ /* 0x000e620000000800 */
[----:B------:R-:W-:Y:S02]  /*2e90*/  FADD R95, R95, -R82 ;  /* 0x800000525f5f7221 */ /* 0x000fe40000000000 */
[C---:B------:R-:W-:Y:S02]  /*2ea0*/  FMUL R28, R84.reuse, R28 ;  /* 0x0000001c541c7220 */ /* 0x040fe40000400000 */
[----:B------:R-:W-:Y:S02]  /*2eb0*/  FMUL R57, R103, 1.4426950216293334961 ;  /* 0x3fb8aa3b67397820 */ /* 0x000fe40000400000 */
[----:B------:R-:W-:Y:S01]  /*2ec0*/  FMUL R29, R84, R29 ;  /* 0x0000001d541d7220 */ /* 0x000fe20000400000 */
[----:B------:R-:W-:Y:S01]  /*2ed0*/  MUFU.EX2 R64, R64 ;  /* 0x0000004000407308 */ /* 0x000fe20000000800 */
[----:B------:R-:W-:-:S02]  /*2ee0*/  FMUL R30, R91, R30 ;  /* 0x0000001e5b1e7220 */ /* 0x000fc40000400000 */
[----:B------:R-:W-:Y:S02]  /*2ef0*/  FMUL R31, R91, R31 ;  /* 0x0000001f5b1f7220 */ /* 0x000fe40000400000 */
[----:B------:R-:W-:-:S03]  /*2f00*/  FADD R96, R96, R97 ;  /* 0x0000006160607221 */ /* 0x000fc60000000000 */
[----:B------:R-:W2:Y:S01]  /*2f10*/  MUFU.EX2 R73, R73 ;  /* 0x0000004900497308 */ /* 0x000ea20000000800 */
[----:B------:R-:W-:Y:S02]  /*2f20*/  FMUL R118, R104, 1.4426950216293334961 ;  /* 0x3fb8aa3b68767820 */ /* 0x000fe40000400000 */
[----:B------:R-:W-:Y:S02]  /*2f30*/  FADD R94, R94, R107 ;  /* 0x0000006b5e5e7221 */ /* 0x000fe40000000000 */
[----:B------:R-:W-:Y:S02]  /*2f40*/  FADD R114, R100, -R81 ;  /* 0x8000005164727221 */ /* 0x000fe40000000000 */
[----:B------:R-:W-:Y:S01]  /*2f50*/  FADD R98, R98, R115 ;  /* 0x0000007362627221 */ /* 0x000fe20000000000 */
[----:B------:R-:W3:Y:S01]  /*2f60*/  MUFU.EX2 R104, R116 ;  /* 0x0000007400687308 */ /* 0x000ee20000000800 */
[----:B------:R-:W-:Y:S02]  /*2f70*/  FADD R102, R102, R117 ;  /* 0x0000007566667221 */ /* 0x000fe40000000000 */
[----:B------:R-:W-:-:S02]  /*2f80*/  FMUL R95, R95, 1.4426950216293334961 ;  /* 0x3fb8aa3b5f5f7820 */ /* 0x000fc40000400000 */
[----:B------:R-:W-:Y:S02]  /*2f90*/  FADD R89, R89, -R82 ;  /* 0x8000005259597221 */ /* 0x000fe40000000000 */
[C---:B------:R-:W-:Y:S01]  /*2fa0*/  FMUL R32, R84.reuse, R32 ;  /* 0x0000002054207220 */ /* 0x040fe20000400000 */
[----:B------:R-:W4:Y:S01]  /*2fb0*/  MUFU.EX2 R57, R57 ;  /* 0x0000003900397308 */ /* 0x000f220000000800 */
[----:B------:R-:W-:Y:S02]  /*2fc0*/  FMUL R33, R84, R33 ;  /* 0x0000002154217220 */ /* 0x000fe40000400000 */
[C---:B------:R-:W-:Y:S02]  /*2fd0*/  FMUL R34, R91.reuse, R34 ;  /* 0x000000225b227220 */ /* 0x040fe40000400000 */
[----:B------:R-:W-:Y:S02]  /*2fe0*/  FMUL R35, R91, R35 ;  /* 0x000000235b237220 */ /* 0x000fe40000400000 */
[----:B------:R-:W-:Y:S01]  /*2ff0*/  FADD R93, R93, R96 ;  /* 0x000000605d5d7221 */ /* 0x000fe20000000000 */
[----:B------:R-:W-:Y:S01]  /*3000*/  HMMA.16816.F32.BF16 R28, R68, R40, R28 ;  /* 0x00000028441c723c */ /* 0x000fe2000004181c */
[----:B------:R-:W-:Y:S01]  /*3010*/  FADD R101, R101, R94 ;  /* 0x0000005e65657221 */ /* 0x000fe20000000000 */
[----:B------:R-:W5:Y:S01]  /*3020*/  MUFU.EX2 R100, R118 ;  /* 0x0000007600647308 */ /* 0x000f620000000800 */
[----:B------:R-:W-:-:S02]  /*3030*/  FMUL R114, R114, 1.4426950216293334961 ;  /* 0x3fb8aa3b72727820 */ /* 0x000fc40000400000 */
[----:B------:R-:W-:Y:S02]  /*3040*/  FADD R99, R99, R98 ;  /* 0x0000006263637221 */ /* 0x000fe40000000000 */
[----:B------:R-:W-:Y:S02]  /*3050*/  FADD R113, R113, R102 ;  /* 0x0000006671717221 */ /* 0x000fe40000000000 */
[----:B------:R-:W-:Y:S01]  /*3060*/  FMUL R89, R89, 1.4426950216293334961 ;  /* 0x3fb8aa3b59597820 */ /* 0x000fe20000400000 */
[----:B------:R-:W1:Y:S01]  /*3070*/  MUFU.EX2 R40, R95 ;  /* 0x0000005f00287308 */ /* 0x000e620000000800 */
[----:B------:R-:W-:Y:S01]  /*3080*/  FADD R93, R74, R93 ;  /* 0x0000005d4a5d7221 */ /* 0x000fe20000000000 */
[----:B------:R-:W-:Y:S01]  /*3090*/  HMMA.16816.F32.BF16 R32, R68, R52, R32 ;  /* 0x000000344420723c */ /* 0x000fe20000041820 */
[----:B------:R-:W-:Y:S02]  /*30a0*/  FADD R90, R90, R101 ;  /* 0x000000655a5a7221 */ /* 0x000fe40000000000 */
[----:B------:R-:W-:-:S02]  /*30b0*/  FADD R92, R92, R99 ;  /* 0x000000635c5c7221 */ /* 0x000fc40000000000 */
[----:B------:R-:W-:Y:S01]  /*30c0*/  FADD R113, R106, R113 ;  /* 0x000000716a717221 */ /* 0x000fe20000000000 */
[----:B------:R-:W3:Y:S01]  /*30d0*/  MUFU.EX2 R65, R114 ;  /* 0x0000007200417308 */ /* 0x000ee20000000800 */
[----:B0-----:R-:W-:Y:S02]  /*30e0*/  FADD R56, R72, R93 ;  /* 0x0000005d48387221 */ /* 0x001fe40000000000 */
[----:B------:R-:W-:-:S05]  /*30f0*/  FADD R41, R75, R90 ;  /* 0x0000005a4b297221 */ /* 0x000fca0000000000 */
[----:B------:R-:W0:Y:S01]  /*3100*/  MUFU.EX2 R71, R89 ;  /* 0x0000005900477308 */ /* 0x000e220000000800 */
[----:B-1----:R-:W-:Y:S01]  /*3110*/  FADD R53, R87, R92 ;  /* 0x0000005c57357221 */ /* 0x002fe20000000000 */
[C---:B--2---:R-:W-:Y:S01]  /*3120*/  F2FP.BF16.PACK_AB R72, R73.reuse, R72 ;  /* 0x000000484948723e */ /* 0x044fe200000010ff */
[----:B------:R-:W-:Y:S02]  /*3130*/  FADD R52, R64, R113 ;  /* 0x0000007140347221 */ /* 0x000fe40000000000 */
[----:B------:R-:W-:Y:S01]  /*3140*/  FADD R56, R73, R56 ;  /* 0x0000003849387221 */ /* 0x000fe20000000000 */
[C---:B------:R-:W-:Y:S01]  /*3150*/  F2FP.BF16.PACK_AB R73, R86.reuse, R75 ;  /* 0x0000004b5649723e */ /* 0x040fe200000010ff */
[----:B------:R-:W-:Y:S02]  /*3160*/  FADD R86, R86, R41 ;  /* 0x0000002956567221 */ /* 0x000fe40000000000 */
[----:B---3--:R-:W-:Y:S02]  /*3170*/  FADD R53, R104, R53 ;  /* 0x0000003568357221 */ /* 0x008fe40000000000 */
[----:B----4-:R-:W-:Y:S01]  /*3180*/  FADD R41, R57, R52 ;  /* 0x0000003439297221 */ /* 0x010fe20000000000 */
[----:B------:R-:W-:Y:S01]  /*3190*/  F2FP.BF16.PACK_AB R74, R80, R79 ;  /* 0x0000004f504a723e */ /* 0x000fe200000010ff */
[----:B------:R-:W-:Y:S01]  /*31a0*/  FADD R79, R79, R56 ;  /* 0x000000384f4f7221 */ /* 0x000fe20000000000 */
[----:B------:R-:W-:Y:S01]  /*31b0*/  F2FP.BF16.PACK_AB R75, R88, R85 ;  /* 0x00000055584b723e */ /* 0x000fe200000010ff */
[----:B------:R-:W-:-:S02]  /*31c0*/  FADD R85, R85, R86 ;  /* 0x0000005655557221 */ /* 0x000fc40000000000 */
[----:B-----5:R-:W-:Y:S02]  /*31d0*/  FADD R52, R100, R53 ;  /* 0x0000003564347221 */ /* 0x020fe40000000000 */
[----:B------:R-:W-:Y:S02]  /*31e0*/  FADD R56, R40, R41 ;  /* 0x0000002928387221 */ /* 0x000fe40000000000 */
[----:B------:R-:W-:Y:S02]  /*31f0*/  FADD R79, R80, R79 ;  /* 0x0000004f504f7221 */ /* 0x000fe40000000000 */
[----:B------:R-:W-:Y:S02]  /*3200*/  FADD R85, R88, R85 ;  /* 0x0000005558557221 */ /* 0x000fe40000000000 */
[----:B------:R-:W-:Y:S02]  /*3210*/  FADD R52, R65, R52 ;  /* 0x0000003441347221 */ /* 0x000fe40000000000 */
[----:B0-----:R-:W-:Y:S01]  /*3220*/  FADD R56, R71, R56 ;  /* 0x0000003847387221 */ /* 0x001fe20000000000 */
[----:B------:R-:W0:Y:S04]  /*3230*/  SHFL.BFLY PT, R80, R79, 0x2, 0x1f ;  /* 0x0c401f004f507f89 */ /* 0x000e2800000e0000 */
[----:B------:R-:W1:Y:S04]  /*3240*/  SHFL.BFLY PT, R86, R85, 0x2, 0x1f ;  /* 0x0c401f0055567f89 */ /* 0x000e6800000e0000 */
[----:B------:R-:W2:Y:S04]  /*3250*/  SHFL.BFLY PT, R41, R52, 0x2, 0x1f ;  /* 0x0c401f0034297f89 */ /* 0x000ea800000e0000 */
[----:B------:R-:W3:Y:S01]  /*3260*/  SHFL.BFLY PT, R53, R56, 0x2, 0x1f ;  /* 0x0c401f0038357f89 */ /* 0x000ee200000e0000 */
[----:B------:R-:W-:-:S02]  /*3270*/  F2FP.BF16.PACK_AB R68, R104, R87 ;  /* 0x000000576844723e */ /* 0x000fc400000010ff */
[----:B------:R-:W-:Y:S02]  /*3280*/  F2FP.BF16.PACK_AB R69, R57, R64 ;  /* 0x000000403945723e */ /* 0x000fe400000010ff */
[----:B------:R-:W-:Y:S02]  /*3290*/  F2FP.BF16.PACK_AB R70, R65, R100 ;  /* 0x000000644146723e */ /* 0x000fe400000010ff */
[----:B------:R-:W-:Y:S01]  /*32a0*/  F2FP.BF16.PACK_AB R71, R71, R40 ;  /* 0x000000284747723e */ /* 0x000fe200000010ff */
[----:B------:R-:W-:Y:S01]  /*32b0*/  HMMA.16816.F32.BF16 R60, R72, R58, R60 ;  /* 0x0000003a483c723c */ /* 0x000fe2000004183c */
[----:B0-----:R-:W-:Y:S02]  /*32c0*/  FADD R80, R79, R80 ;  /* 0x000000504f507221 */ /* 0x001fe40000000000 */
[----:B-1----:R-:W-:Y:S02]  /*32d0*/  FADD R86, R85, R86 ;  /* 0x0000005655567221 */ /* 0x002fe40000000000 */
[----:B--2---:R-:W-:-:S02]  /*32e0*/  FADD R52, R52, R41 ;  /* 0x0000002934347221 */ /* 0x004fc40000000000 */
[----:B---3--:R-:W-:Y:S01]  /*32f0*/  FADD R56, R56, R53 ;  /* 0x0000003538387221 */ /* 0x008fe20000000000 */
[----:B------:R-:W-:Y:S01]  /*3300*/  HMMA.16816.F32.BF16 R48, R68, R58, R48 ;  /* 0x0000003a4430723c */ /* 0x000fe20000041830 */
[----:B------:R-:W-:Y:S01]  /*3310*/  UIADD3 UR4, UP0, UR4, 0x20, URZ ;  /* 0x0000002004047890 */ /* 0x000fe2000ff1e03f */
[----:B------:R-:W0:Y:S04]  /*3320*/  SHFL.BFLY PT, R41, R80, 0x1, 0x1f ;  /* 0x0c201f0050297f89 */ /* 0x000e2800000e0000 */
[----:B------:R-:W1:Y:S01]  /*3330*/  SHFL.BFLY PT, R53, R86, 0x1, 0x1f ;  /* 0x0c201f0056357f89 */ /* 0x000e6200000e0000 */
[----:B------:R-:W-:-:S03]  /*3340*/  UIADD3.X UR5, URZ, UR5, URZ, UP0, !UPT ;  /* 0x000000053f057290 */ /* 0x000fc600087fe43f */
[----:B------:R-:W2:Y:S04]  /*3350*/  SHFL.BFLY PT, R57, R52, 0x1, 0x1f ;  /* 0x0c201f0034397f89 */ /* 0x000ea800000e0000 */
[----:B------:R-:W3:Y:S01]  /*3360*/  SHFL.BFLY PT, R59, R56, 0x1, 0x1f ;  /* 0x0c201f00383b7f89 */ /* 0x000ee200000e0000 */
[----:B------:R-:W-:Y:S01]  /*3370*/  HMMA.16816.F32.BF16 R44, R72, R42, R44 ;  /* 0x0000002a482c723c */ /* 0x000fe2000004182c */
[----:B------:R-:W-:-:S07]  /*3380*/  ISETP.LE.U32.AND P0, PT, R5, UR4, PT ;  /* 0x0000000405007c0c */ /* 0x000fce000bf03070 */
[----:B------:R-:W-:Y:S07]  /*3390*/  HMMA.16816.F32.BF16 R28, R68, R42, R28 ;  /* 0x0000002a441c723c */ /* 0x000fee000004181c */
[----:B------:R-:W-:-:S04]  /*33a0*/  MOV R42, UR5 ;  /* 0x00000005002a7c02 */ /* 0x000fc80008000f00 */
[----:B------:R-:W-:Y:S01]  /*33b0*/  ISETP.GE.U32.AND.EX P0, PT, R42, RZ, PT, P0 ;  /* 0x000000ff2a00720c */ /* 0x000fe20003f06100 */
[----:B0-----:R-:W-:Y:S01]  /*33c0*/  FADD R41, R80, R41 ;  /* 0x0000002950297221 */ /* 0x001fe20000000000 */
[----:B------:R-:W-:Y:S01]  /*33d0*/  MOV R40, 0x20 ;  /* 0x0000002000287802 */ /* 0x000fe20000000f00 */
[----:B-1----:R-:W-:Y:S01]  /*33e0*/  FADD R53, R86, R53 ;  /* 0x0000003556357221 */ /* 0x002fe20000000000 */
[----:B------:R-:W-:Y:S01]  /*33f0*/  HMMA.16816.F32.BF16 R36, R72, R66, R36 ;  /* 0x000000424824723c */ /* 0x000fe20000041824 */
[----:B--2---:R-:W-:Y:S02]  /*3400*/  FADD R57, R52, R57 ;  /* 0x0000003934397221 */ /* 0x004fe40000000000 */
[----:B---3--:R-:W-:Y:S01]  /*3410*/  FADD R59, R56, R59 ;  /* 0x0000003b383b7221 */ /* 0x008fe20000000000 */
[----:B------:R-:W-:Y:S01]  /*3420*/  MOV R116, R77 ;  /* 0x0000004d00747202 */ /* 0x000fe20000000f00 */
[----:B------:R-:W-:-:S03]  /*3430*/  IMAD R11, R40, c[0x0][0x1b4], R11 ;  /* 0x00006d00280b7a24 */ /* 0x000fc600078e020b */
[----:B------:R-:W-:Y:S01]  /*3440*/  HMMA.16816.F32.BF16 R20, R72, R54, R20 ;  /* 0x000000364814723c */ /* 0x000fe20000041814 */
[----:B------:R-:W-:Y:S01]  /*3450*/  IMAD R12, R40, c[0x0][0x1a4], R12 ;  /* 0x00006900280c7a24 */ /* 0x000fe200078e020c */
[----:B------:R-:W-:Y:S01]  /*3460*/  MOV R114, R81 ;  /* 0x0000005100727202 */ /* 0x000fe20000000f00 */
[----:B------:R-:W-:Y:S02]  /*3470*/  FFMA R109, R78, R109, R41 ;  /* 0x0000006d4e6d7223 */ /* 0x000fe40000000029 */
[----:B------:R-:W-:-:S03]  /*3480*/  FFMA R108, R83, R108, R53 ;  /* 0x0000006c536c7223 */ /* 0x000fc60000000035 */
[----:B------:R-:W-:Y:S01]  /*3490*/  HMMA.16816.F32.BF16 R24, R68, R66, R24 ;  /* 0x000000424418723c */ /* 0x000fe20000041818 */
[----:B------:R-:W-:Y:S02]  /*34a0*/  FFMA R19, R84, R19, R57 ;  /* 0x0000001354137223 */ /* 0x000fe40000000039 */
[----:B------:R-:W-:Y:S02]  /*34b0*/  FFMA R18, R91, R18, R59 ;  /* 0x000000125b127223 */ /* 0x000fe4000000003b */
[----:B------:R-:W-:-:S03]  /*34c0*/  IMAD.MOV.U32 R115, RZ, RZ, R76 ;  /* 0x000000ffff737224 */ /* 0x000fc600078e004c */
[----:B------:R-:W-:Y:S01]  /*34d0*/  HMMA.16816.F32.BF16 R32, R68, R54, R32 ;  /* 0x000000364420723c */ /* 0x000fe20000041820 */
[----:B------:R-:W-:Y:S01]  /*34e0*/  IMAD.MOV.U32 R113, RZ, RZ, R82 ;  /* 0x000000ffff717224 */ /* 0x000fe200078e0052 */
[----:B------:R-:W-:Y:S01]  /*34f0*/  @P0 CALL.REL.NOINC `(.L_x_0) ;  /* 0x0000001000000944 */ /* 0x000fe20003c00000 */
[----:B------:R-:W-:Y:S05]  /*3500*/  BRA `(.L_x_1) ;  /* 0xffffe0a000007947 */ /* 0x000fea000383ffff */
.L_x_0:
[----:B------:R-:W-:-:S05]  /*3510*/  NOP ;  /* 0x0000000000007918 */ /* 0x000fca0000000000 */
[----:B------:R-:W-:-:S01]  /*3520*/  NOP ;  /* 0x0000000000007918 */ /* 0x000fc20000000000 */
[----:B------:R-:W-:Y:S01]  /*3530*/  MOV R69, R20 ;  /* 0x0000001400457202 */ /* 0x000fe20000000f00 */
[C---:B------:R-:W-:Y:S01]  /*3540*/  FMUL R20, R109.reuse, 8388608 ;  /* 0x4b0000006d147820 */ /* 0x040fe20000400000 */
[----:B------:R-:W-:Y:S01]  /*3550*/  FSETP.GEU.AND P0, PT, R109, 1.175494350822287508e-38, PT ;  /* 0x008000006d00780b */ /* 0x000fe20003f0e000 */
[----:B------:R-:W-:Y:S01]  /*3560*/  IMAD.MOV.U32 R67, RZ, RZ, R21 ;  /* 0x000000ffff437224 */ /* 0x000fe200078e0015 */
[C---:B------:R-:W-:Y:S01]  /*3570*/  FSETP.GEU.AND P2, PT, R108.reuse, 1.175494350822287508e-38, PT ;  /* 0x008000006c00780b */ /* 0x040fe20003f4e000 */
[----:B------:R-:W-:Y:S01]  /*3580*/  FMUL R21, R108, 8388608 ;  /* 0x4b0000006c157820 */ /* 0x000fe20000400000 */
[----:B------:R-:W-:Y:S01]  /*3590*/  FSEL R20, R20, R109, !P0 ;  /* 0x0000006d14147208 */ /* 0x000fe20004000000 */
[----:B------:R-:W-:Y:S01]  /*35a0*/  IMAD.MOV.U32 R55, RZ, RZ, R27 ;  /* 0x000000ffff377224 */ /* 0x000fe200078e001b */
[----:B------:R-:W-:Y:S01]  /*35b0*/  MOV R65, R22 ;  /* 0x0000001600417202 */ /* 0x000fe20000000f00 */
[----:B------:R-:W-:Y:S01]  /*35c0*/  FMUL R22, R19, 8388608 ;  /* 0x4b00000013167820 */ /* 0x000fe20000400000 */
[----:B------:R-:W-:Y:S01]  /*35d0*/  IADD3 R4, R20, -0x3f3504f3, RZ ;  /* 0xc0cafb0d14047810 */ /* 0x000fe20007ffe0ff */
[----:B------:R-:W-:Y:S01]  /*35e0*/  IMAD.MOV.U32 R83, RZ, RZ, R61 ;  /* 0x000000ffff537224 */ /* 0x000fe200078e003d */
[----:B------:R-:W-:Y:S01]  /*35f0*/  FSEL R21, R21, R108, !P2 ;  /* 0x0000006c15157208 */ /* 0x000fe20005000000 */
[----:B------:R-:W-:Y:S01]  /*3600*/  IMAD.MOV.U32 R61, RZ, RZ, R24 ;  /* 0x000000ffff3d7224 */ /* 0x000fe200078e0018 */
[----:B------:R-:W-:Y:S01]  /*3610*/  FSETP.GEU.AND P3, PT, R19, 1.175494350822287508e-38, PT ;  /* 0x008000001300780b */ /* 0x000fe20003f6e000 */
[----:B------:R-:W-:Y:S01]  /*3620*/  IMAD.SHL.U32 R5, R0, 0x100, RZ ;  /* 0x0000010000057824 */ /* 0x000fe200078e00ff */
[----:B------:R-:W-:Y:S01]  /*3630*/  LOP3.LUT R27, R4, 0xff800000, RZ, 0xc0, !PT ;  /* 0xff800000041b7812 */ /* 0x000fe200078ec0ff */
[----:B------:R-:W-:Y:S01]  /*3640*/  IMAD.MOV.U32 R73, RZ, RZ, R45 ;  /* 0x000000ffff497224 */ /* 0x000fe200078e002d */
[----:B------:R-:W-:Y:S01]  /*3650*/  IADD3 R4, R21, -0x3f3504f3, RZ ;  /* 0xc0cafb0d15047810 */ /* 0x000fe20007ffe0ff */
[----:B------:R-:W-:Y:S01]  /*3660*/  IMAD.MOV.U32 R89, RZ, RZ, R37 ;  /* 0x000000ffff597224 */ /* 0x000fe200078e0025 */
[----:B------:R-:W-:Y:S01]  /*3670*/  LOP3.LUT R24, R8, 0x38, RZ, 0xc0, !PT ;  /* 0x0000003808187812 */ /* 0x000fe200078ec0ff */
[----:B------:R-:W-:Y:S01]  /*3680*/  IMAD.MOV.U32 R37, RZ, RZ, R31 ;  /* 0x000000ffff257224 */ /* 0x000fe200078e001f */
[----:B------:R-:W-:Y:S01]  /*3690*/  FSEL R22, R22, R19, !P3 ;  /* 0x0000001316167208 */ /* 0x000fe20005800000 */
[----:B------:R-:W-:Y:S01]  /*36a0*/  IMAD R10, R2, c[0x0][0x1c0], RZ ;  /* 0x00007000020a7a24 */ /* 0x000fe200078e02ff */
[----:B------:R-:W-:Y:S01]  /*36b0*/  MOV R85, R39 ;  /* 0x0000002700557202 */ /* 0x000fe20000000f00 */
[----:B------:R-:W-:Y:S01]  /*36c0*/  IMAD R12, R3, c[0x0][0x1c4], RZ ;  /* 0x00007100030c7a24 */ /* 0x000fe200078e02ff */
[----:B------:R-:W-:Y:S01]  /*36d0*/  SHF.L.U32 R8, R0, 0x2, RZ ;  /* 0x0000000200087819 */ /* 0x000fe200000006ff */
[----:B------:R-:W0:Y:S01]  /*36e0*/  I2F R9, R27 ;  /* 0x0000001b00097306 */ /* 0x000e220000201400 */
[----:B------:R-:W-:Y:S01]  /*36f0*/  SHF.R.U32.HI R13, RZ, 0x1, R0 ;  /* 0x00000001ff0d7819 */ /* 0x000fe20000011600 */
[----:B------:R-:W-:Y:S01]  /*3700*/  BAR.SYNC.DEFER_BLOCKING 0x0 ;  /* 0x0000000000007b1d */ /* 0x000fe20000010000 */
[----:B------:R-:W-:Y:S01]  /*3710*/  MOV R39, R30 ;  /* 0x0000001e00277202 */ /* 0x000fe20000000f00 */
[----:B------:R-:W-:Y:S01]  /*3720*/  IMAD R2, R2, c[0x0][0x1cc], RZ ;  /* 0x0000730002027a24 */ /* 0x000fe200078e02ff */
[----:B------:R-:W-:-:S02]  /*3730*/  LOP3.LUT R30, R4, 0xff800000, RZ, 0xc0, !PT ;  /* 0xff800000041e7812 */ /* 0x000fc400078ec0ff */
[----:B------:R-:W-:Y:S02]  /*3740*/  IADD3 R4, R22, -0x3f3504f3, RZ ;  /* 0xc0cafb0d16047810 */ /* 0x000fe40007ffe0ff */
[----:B------:R-:W-:Y:S01]  /*3750*/  LOP3.LUT R17, R8, 0x1c0, RZ, 0xc0, !PT ;  /* 0x000001c008117812 */ /* 0x000fe200078ec0ff */
[----:B------:R-:W-:Y:S01]  /*3760*/  I2F R11, R30 ;  /* 0x0000001e000b7306 */ /* 0x000fe20000201400 */
[----:B------:R-:W-:Y:S01]  /*3770*/  LOP3.LUT R14, R13, 0x4, RZ, 0xc0, !PT ;  /* 0x000000040d0e7812 */ /* 0x000fe200078ec0ff */
[----:B------:R-:W-:Y:S01]  /*3780*/  IMAD.SHL.U32 R13, R12, 0x2, RZ ;  /* 0x000000020c0d7824 */ /* 0x000fe200078e00ff */
[----:B------:R-:W-:Y:S02]  /*3790*/  SHF.L.U32 R0, R0, 0xa, RZ ;  /* 0x0000000a00007819 */ /* 0x000fe400000006ff */
[----:B------:R-:W-:Y:S02]  /*37a0*/  MOV R45, R29 ;  /* 0x0000001d002d7202 */ /* 0x000fe40000000f00 */
[----:B------:R-:W-:-:S02]  /*37b0*/  LOP3.LUT R29, R4, 0xff800000, RZ, 0xc0, !PT ;  /* 0xff800000041d7812 */ /* 0x000fc400078ec0ff */
[----:B------:R-:W-:Y:S02]  /*37c0*/  FSETP.GT.AND P1, PT, |R18|, 8.50705917302346158658e+37, PT ;  /* 0x7e8000001200780b */ /* 0x000fe40003f24200 */
[----:B------:R-:W-:Y:S01]  /*37d0*/  IADD3 R24, R14, R24, R17 ;  /* 0x000000180e187210 */ /* 0x000fe20007ffe011 */
[----:B------:R-:W1:Y:S01]  /*37e0*/  I2F R8, R29 ;  /* 0x0000001d00087306 */ /* 0x000e620000201400 */
[----:B------:R-:W-:Y:S02]  /*37f0*/  LOP3.LUT R17, R0, 0x1800, RZ, 0xc0, !PT ;  /* 0x0000180000117812 */ /* 0x000fe400078ec0ff */
[----:B------:R-:W-:Y:S02]  /*3800*/  FSEL R0, RZ, -23, P0 ;  /* 0xc1b80000ff007808 */ /* 0x000fe40000000000 */
[C---:B------:R-:W-:Y:S02]  /*3810*/  FSETP.GEU.AND P0, PT, |R18|.reuse, 1.175494350822287508e-38, PT ;  /* 0x008000001200780b */ /* 0x040fe40003f0e200 */
[----:B------:R-:W-:Y:S01]  /*3820*/  MOV R79, R63 ;  /* 0x0000003f004f7202 */ /* 0x000fe20000000f00 */
[----:B0-----:R-:W-:Y:S01]  /*3830*/  FFMA.FTZ R0, R9, 1.1920928955078125e-07, R0 ;  /* 0x3400000009007823 */ /* 0x001fe20000010000 */
[----:B------:R-:W-:Y:S01]  /*3840*/  LEA R110, R111, R110, 0x1 ;  /* 0x0000006e6f6e7211 */ /* 0x000fe200078e08ff */
[----:B------:R-:W-:Y:S01]  /*3850*/  @P1 FMUL R37, R37, 0.25 ;  /* 0x3e80000025251820 */ /* 0x000fe20000400000 */
[----:B------:R-:W-:Y:S01]  /*3860*/  MOV R63, R23 ;  /* 0x00000017003f7202 */ /* 0x000fe20000000f00 */
[C---:B------:R-:W-:Y:S01]  /*3870*/  FMUL R23, R18.reuse, 8388608 ;  /* 0x4b00000012177820 */ /* 0x040fe20000400000 */
[----:B------:R-:W-:Y:S01]  /*3880*/  LOP3.LUT R15, R5, 0x1800, RZ, 0xc0, !PT ;  /* 0x00001800050f7812 */ /* 0x000fe200078ec0ff */
[----:B------:R-:W-:Y:S01]  /*3890*/  @P1 FMUL R39, R39, 0.25 ;  /* 0x3e80000027271820 */ /* 0x000fe20000400000 */
[----:B------:R-:W-:Y:S01]  /*38a0*/  FSETP.GEU.AND P4, PT, R18, 1.175494350822287508e-38, PT ;  /* 0x008000001200780b */ /* 0x000fe20003f8e000 */
[----:B------:R-:W-:Y:S01]  /*38b0*/  @P1 FMUL R35, R35, 0.25 ;  /* 0x3e80000023231820 */ /* 0x000fe20000400000 */
[----:B------:R-:W-:Y:S01]  /*38c0*/  LEA R15, R6, R15, 0x5 ;  /* 0x0000000f060f7211 */ /* 0x000fe200078e28ff */
[----:B------:R-:W-:Y:S01]  /*38d0*/  IMAD.SHL.U32 R6, R110, 0x4, RZ ;  /* 0x000000046e067824 */ /* 0x000fe200078e00ff */
[----:B------:R-:W-:Y:S01]  /*38e0*/  FSEL R23, R23, R18, !P4 ;  /* 0x0000001217177208 */ /* 0x000fe20006000000 */
[----:B------:R-:W-:Y:S01]  /*38f0*/  @P1 FMUL R18, R18, 0.25 ;  /* 0x3e80000012121820 */ /* 0x000fe20000400000 */
[----:B------:R-:W-:Y:S01]  /*3900*/  MOV R59, R25 ;  /* 0x00000019003b7202 */ /* 0x000fe20000000f00 */
[----:B------:R-:W-:Y:S01]  /*3910*/  @P1 FMUL R34, R34, 0.25 ;  /* 0x3e80000022221820 */ /* 0x000fe20000400000 */
[----:B------:R-:W-:Y:S01]  /*3920*/  MOV R53, R49 ;  /* 0x0000003100357202 */ /* 0x000fe20000000f00 */
[----:B------:R-:W-:Y:S01]  /*3930*/  @!P0 FMUL R18, R18, 16777216 ;  /* 0x4b80000012128820 */ /* 0x000fe20000400000 */
[----:B------:R-:W-:Y:S01]  /*3940*/  MOV R49, R51 ;  /* 0x0000003300317202 */ /* 0x000fe20000000f00 */
[----:B------:R-:W-:Y:S01]  /*3950*/  @P1 FMUL R50, R50, 0.25 ;  /* 0x3e80000032321820 */ /* 0x000fe20000400000 */
[----:B------:R-:W-:Y:S01]  /*3960*/  FSEL R25, RZ, -23, P3 ;  /* 0xc1b80000ff197808 */ /* 0x000fe20001800000 */
[----:B------:R-:W-:Y:S01]  /*3970*/  @P1 FMUL R55, R55, 0.25 ;  /* 0x3e80000037371820 */ /* 0x000fe20000400000 */
[----:B------:R-:W-:Y:S01]  /*3980*/  LOP3.LUT R51, R15, R6, RZ, 0x3c, !PT ;  /* 0x000000060f337212 */ /* 0x000fe200078e3cff */
[----:B------:R-:W-:Y:S01]  /*3990*/  @P1 FMUL R49, R49, 0.25 ;  /* 0x3e80000031311820 */ /* 0x000fe20000400000 */
[----:B------:R-:W-:Y:S01]  /*39a0*/  FSEL R6, RZ, -23, P2 ;  /* 0xc1b80000ff067808 */ /* 0x000fe20001000000 */
[----:B-1----:R-:W-:Y:S01]  /*39b0*/  FFMA.FTZ R25, R8, 1.1920928955078125e-07, R25 ;  /* 0x3400000008197823 */ /* 0x002fe20000010019 */
[C---:B------:R-:W-:Y:S01]  /*39c0*/  FSETP.GT.AND P2, PT, |R19|.reuse, 8.50705917302346158658e+37, PT ;  /* 0x7e8000001300780b */ /* 0x040fe20003f44200 */
[----:B------:R-:W0:Y:S01]  /*39d0*/  MUFU.RCP R8, R18 ;  /* 0x0000001200087308 */ /* 0x000e220000001000 */
[----:B------:R-:W-:Y:S01]  /*39e0*/  FSETP.GEU.AND P3, PT, |R19|, 1.175494350822287508e-38, PT ;  /* 0x008000001300780b */ /* 0x000fe20003f6e200 */
[----:B------:R-:W-:Y:S01]  /*39f0*/  @!P0 FMUL R37, R37, 16777216 ;  /* 0x4b80000025258820 */ /* 0x000fe20000400000 */
[----:B------:R-:W-:Y:S01]  /*3a00*/  MOV R57, R26 ;  /* 0x0000001a00397202 */ /* 0x000fe20000000f00 */
[----:B------:R-:W-:Y:S01]  /*3a10*/  @!P0 FMUL R39, R39, 16777216 ;  /* 0x4b80000027278820 */ /* 0x000fe20000400000 */
[----:B------:R-:W-:Y:S01]  /*3a20*/  MOV R91, R36 ;  /* 0x00000024005b7202 */ /* 0x000fe20000000f00 */
[----:B------:R-:W-:Y:S01]  /*3a30*/  @!P0 FMUL R35, R35, 16777216 ;  /* 0x4b80000023238820 */ /* 0x000fe20000400000 */
[----:B------:R-:W-:Y:S01]  /*3a40*/  MOV R41, R33 ;  /* 0x0000002100297202 */ /* 0x000fe20000000f00 */
[----:B------:R-:W-:Y:S01]  /*3a50*/  @P1 FMUL R57, R57, 0.25 ;  /* 0x3e80000039391820 */ /* 0x000fe20000400000 */
[----:B------:R-:W-:Y:S01]  /*3a60*/  MOV R87, R38 ;  /* 0x0000002600577202 */ /* 0x000fe20000000f00 */
[----:B------:R-:W-:Y:S01]  /*3a70*/  @!P0 FMUL R34, R34, 16777216 ;  /* 0x4b80000022228820 */ /* 0x000fe20000400000 */
[----:B------:R-:W-:Y:S01]  /*3a80*/  FSEL R26, RZ, -23, P4 ;  /* 0xc1b80000ff1a7808 */ /* 0x000fe20002000000 */
[----:B------:R-:W-:Y:S01]  /*3a90*/  @P2 FMUL R19, R19, 0.25 ;  /* 0x3e80000013132820 */ /* 0x000fe20000400000 */
[----:B------:R-:W-:Y:S01]  /*3aa0*/  FSETP.GEU.AND P4, PT, |R108|, 1.175494350822287508e-38, PT ;  /* 0x008000006c00780b */ /* 0x000fe20003f8e200 */
[----:B------:R-:W-:Y:S01]  /*3ab0*/  @!P0 FMUL R49, R49, 16777216 ;  /* 0x4b80000031318820 */ /* 0x000fe20000400000 */
[----:B------:R-:W-:Y:S01]  /*3ac0*/  MOV R71, R47 ;  /* 0x0000002f00477202 */ /* 0x000fe20000000f00 */
[----:B------:R-:W-:Y:S01]  /*3ad0*/  @!P0 FMUL R50, R50, 16777216 ;  /* 0x4b80000032328820 */ /* 0x000fe20000400000 */
[----:B------:R-:W-:Y:S01]  /*3ae0*/  MOV R43, R32 ;  /* 0x00000020002b7202 */ /* 0x000fe20000000f00 */
[----:B------:R-:W-:Y:S01]  /*3af0*/  @!P0 FMUL R55, R55, 16777216 ;  /* 0x4b80000037378820 */ /* 0x000fe20000400000 */
[----:B------:R-:W-:Y:S01]  /*3b00*/  IADD3 R5, R23, -0x3f3504f3, RZ ;  /* 0xc0cafb0d17057810 */ /* 0x000fe20007ffe0ff */
[----:B------:R-:W-:Y:S01]  /*3b10*/  @!P0 FMUL R57, R57, 16777216 ;  /* 0x4b80000039398820 */ /* 0x000fe20000400000 */
[----:B------:R-:W-:Y:S01]  /*3b20*/  FSETP.GT.AND P0, PT, |R108|, 8.50705917302346158658e+37, PT ;  /* 0x7e8000006c00780b */ /* 0x000fe20003f04200 */
[----:B------:R-:W-:Y:S01]  /*3b30*/  @!P3 FMUL R19, R19, 16777216 ;  /* 0x4b8000001313b820 */ /* 0x000fe20000400000 */
[----:B------:R-:W-:Y:S01]  /*3b40*/  SHF.L.U32 R4, R10, 0x1, RZ ;  /* 0x000000010a047819 */ /* 0x000fe200000006ff */
[C---:B0-----:R-:W-:Y:S01]  /*3b50*/  FMUL R33, R8.reuse, R37 ;  /* 0x0000002508217220 */ /* 0x041fe20000400000 */
[----:B------:R-:W-:Y:S01]  /*3b60*/  LOP3.LUT R32, R5, 0xff800000, RZ, 0xc0, !PT ;  /* 0xff80000005207812 */ /* 0x000fe200078ec0ff */
[C---:B------:R-:W-:Y:S01]  /*3b70*/  FMUL R36, R8.reuse, R39 ;  /* 0x0000002708247220 */ /* 0x040fe20000400000 */
[----:B------:R-:W-:Y:S01]  /*3b80*/  FSETP.GT.AND P1, PT, |R109|, 8.50705917302346158658e+37, PT ;  /* 0x7e8000006d00780b */ /* 0x000fe20003f24200 */
[C---:B------:R-:W-:Y:S01]  /*3b90*/  FMUL R31, R8.reuse, R35 ;  /* 0x00000023081f7220 */ /* 0x040fe20000400000 */
[----:B------:R-:W-:Y:S01]  /*3ba0*/  IADD3 R4, P5, P6, R13, c[0x0][0x178], R4 ;  /* 0x00005e000d047a10 */ /* 0x000fe20007ebe004 */
[----:B------:R-:W-:Y:S01]  /*3bb0*/  FMUL R34, R8, R34 ;  /* 0x0000002208227220 */ /* 0x000fe20000400000 */
[----:B------:R-:W-:Y:S01]  /*3bc0*/  LEA R112, R112, R17, 0x4 ;  /* 0x0000001170707211 */ /* 0x000fe200078e20ff */
[C---:B------:R-:W-:Y:S01]  /*3bd0*/  FMUL R37, R8.reuse, R49 ;  /* 0x0000003108257220 */ /* 0x040fe20000400000 */
[----:B------:R-:W-:Y:S01]  /*3be0*/  I2F R13, R32 ;  /* 0x00000020000d7306 */ /* 0x000fe20000201400 */
[C---:B------:R-:W-:Y:S01]  /*3bf0*/  FMUL R38, R8.reuse, R50 ;  /* 0x0000003208267220 */ /* 0x040fe20000400000 */
[----:B------:R-:W-:Y:S01]  /*3c00*/  MOV R75, R44 ;  /* 0x0000002c004b7202 */ /* 0x000fe20000000f00 */
[C---:B------:R-:W-:Y:S01]  /*3c10*/  FMUL R39, R8.reuse, R55 ;  /* 0x0000003708277220 */ /* 0x040fe20000400000 */
[----:B------:R-:W-:Y:S01]  /*3c20*/  IADD3 R30, R21, -R30, RZ ;  /* 0x8000001e151e7210 */ /* 0x000fe20007ffe0ff */
[----:B------:R-:W-:Y:S01]  /*3c30*/  FMUL R42, R8, R57 ;  /* 0x00000039082a7220 */ /* 0x000fe20000400000 */
[----:B------:R-:W-:Y:S01]  /*3c40*/  IADD3 R29, R22, -R29, RZ ;  /* 0x8000001d161d7210 */ /* 0x000fe20007ffe0ff */
[----:B------:R-:W-:Y:S01]  /*3c50*/  IMAD.MOV.U32 R47, RZ, RZ, R28 ;  /* 0x000000ffff2f7224 */ /* 0x000fe200078e001c */
[----:B------:R-:W0:Y:S01]  /*3c60*/  MUFU.RCP R8, R19 ;  /* 0x0000001300087308 */ /* 0x000e220000001000 */
[----:B------:R-:W-:Y:S01]  /*3c70*/  @P2 FMUL R41, R41, 0.25 ;  /* 0x3e80000029292820 */ /* 0x000fe20000400000 */
[----:B------:R-:W-:Y:S01]  /*3c80*/  IADD3 R27, R20, -R27, RZ ;  /* 0x8000001b141b7210 */ /* 0x000fe20007ffe0ff */
[----:B------:R-:W-:Y:S01]  /*3c90*/  @P2 FMUL R43, R43, 0.25 ;  /* 0x3e8000002b2b2820 */ /* 0x000fe20000400000 */
[----:B------:R-:W-:Y:S01]  /*3ca0*/  LOP3.LUT R7, R7, 0xf8, RZ, 0xc0, !PT ;  /* 0x000000f807077812 */ /* 0x000fe200078ec0ff */
[----:B------:R-:W-:-:S02]  /*3cb0*/  @P2 FMUL R45, R45, 0.25 ;  /* 0x3e8000002d2d2820 */ /* 0x000fc40000400000 */
[----:B------:R-:W-:Y:S02]  /*3cc0*/  @P2 FMUL R47, R47, 0.25 ;  /* 0x3e8000002f2f2820 */ /* 0x000fe40000400000 */
[----:B------:R-:W-:Y:S02]  /*3cd0*/  @P2 FMUL R53, R53, 0.25 ;  /* 0x3e80000035352820 */ /* 0x000fe40000400000 */
[----:B------:R-:W-:Y:S02]  /*3ce0*/  @P2 FMUL R48, R48, 0.25 ;  /* 0x3e80000030302820 */ /* 0x000fe40000400000 */
[----:B------:R-:W-:Y:S02]  /*3cf0*/  @P2 FMUL R59, R59, 0.25 ;  /* 0x3e8000003b3b2820 */ /* 0x000fe40000400000 */
[----:B------:R-:W-:Y:S01]  /*3d00*/  @P2 FMUL R61, R61, 0.25 ;  /* 0x3e8000003d3d2820 */ /* 0x000fe20000400000 */
[----:B------:R-:W-:Y:S01]  /*3d10*/  FSETP.GEU.AND P2, PT, |R109|, 1.175494350822287508e-38, PT ;  /* 0x008000006d00780b */ /* 0x000fe20003f4e200 */
[----:B------:R-:W-:-:S02]  /*3d20*/  @P0 FMUL R108, R108, 0.25 ;  /* 0x3e8000006c6c0820 */ /* 0x000fc40000400000 */
[----:B------:R-:W-:Y:S02]  /*3d30*/  @!P3 FMUL R41, R41, 16777216 ;  /* 0x4b8000002929b820 */ /* 0x000fe40000400000 */
[----:B------:R-:W-:Y:S02]  /*3d40*/  @!P3 FMUL R43, R43, 16777216 ;  /* 0x4b8000002b2bb820 */ /* 0x000fe40000400000 */
[----:B------:R-:W-:Y:S02]  /*3d50*/  @!P3 FMUL R45, R45, 16777216 ;  /* 0x4b8000002d2db820 */ /* 0x000fe40000400000 */
[----:B------:R-:W-:Y:S02]  /*3d60*/  @!P3 FMUL R47, R47, 16777216 ;  /* 0x4b8000002f2fb820 */ /* 0x000fe40000400000 */
[----:B------:R-:W-:Y:S02]  /*3d70*/  @!P3 FMUL R53, R53, 16777216 ;  /* 0x4b8000003535b820 */ /* 0x000fe40000400000 */
[----:B------:R-:W-:-:S02]  /*3d80*/  @!P3 FMUL R48, R48, 16777216 ;  /* 0x4b8000003030b820 */ /* 0x000fc40000400000 */
[----:B------:R-:W-:Y:S02]  /*3d90*/  @!P3 FMUL R59, R59, 16777216 ;  /* 0x4b8000003b3bb820 */ /* 0x000fe40000400000 */
[----:B------:R-:W-:Y:S01]  /*3da0*/  @!P3 FMUL R61, R61, 16777216 ;  /* 0x4b8000003d3db820 */ /* 0x000fe20000400000 */
[----:B------:R-:W-:Y:S01]  /*3db0*/  FSETP.NEU.AND P3, PT, R20, RZ, PT ;  /* 0x000000ff1400720b */ /* 0x000fe20003f6d000 */
[----:B------:R-:W-:Y:S02]  /*3dc0*/  @!P4 FMUL R108, R108, 16777216 ;  /* 0x4b8000006c6cc820 */ /* 0x000fe40000400000 */
[C---:B0-----:R-:W-:Y:S02]  /*3dd0*/  FMUL R19, R8.reuse, R41 ;  /* 0x0000002908137220 */ /* 0x041fe40000400000 */
[C---:B------:R-:W-:Y:S02]  /*3de0*/  FMUL R28, R8.reuse, R43 ;  /* 0x0000002b081c7220 */ /* 0x040fe40000400000 */
[----:B------:R-:W-:-:S02]  /*3df0*/  FMUL R18, R8, R45 ;  /* 0x0000002d08127220 */ /* 0x000fc40000400000 */
[C---:B------:R-:W-:Y:S01]  /*3e00*/  FMUL R35, R8.reuse, R47 ;  /* 0x0000002f08237220 */ /* 0x040fe20000400000 */
[----:B------:R-:W-:Y:S01]  /*3e10*/  F2FP.BF16.PACK_AB R19, R19, R28 ;  /* 0x0000001c1313723e */ /* 0x000fe200000010ff */
[C---:B------:R-:W-:Y:S01]  /*3e20*/  FMUL R17, R8.reuse, R53 ;  /* 0x0000003508117220 */ /* 0x040fe20000400000 */
[----:B------:R-:W-:Y:S01]  /*3e30*/  MOV R53, c[0x0][0x1c8] ;  /* 0x0000720000357a02 */ /* 0x000fe20000000f00 */
[----:B------:R-:W-:Y:S01]  /*3e40*/  FMUL R40, R8, R48 ;  /* 0x0000003008287220 */ /* 0x000fe20000400000 */
[----:B------:R-:W-:Y:S01]  /*3e50*/  F2FP.BF16.PACK_AB R18, R18, R35 ;  /* 0x000000231212723e */ /* 0x000fe200000010ff */
[C---:B------:R-:W-:Y:S02]  /*3e60*/  FMUL R16, R8.reuse, R59 ;  /* 0x0000003b08107220 */ /* 0x040fe40000400000 */
[----:B------:R-:W-:Y:S01]  /*3e70*/  FMUL R41, R8, R61 ;  /* 0x0000003d08297220 */ /* 0x000fe20000400000 */
[----:B------:R-:W-:Y:S01]  /*3e80*/  F2FP.BF16.PACK_AB R17, R17, R40 ;  /* 0x000000281111723e */ /* 0x000fe200000010ff */
[----:B------:R-:W0:Y:S01]  /*3e90*/  MUFU.RCP R8, R108 ;  /* 0x0000006c00087308 */ /* 0x000e220000001000 */
[----:B------:R-:W-:Y:S01]  /*3ea0*/  @P0 FMUL R63, R63, 0.25 ;  /* 0x3e8000003f3f0820 */ /* 0x000fe20000400000 */
[----:B------:R-:W-:Y:S01]  /*3eb0*/  F2FP.BF16.PACK_AB R40, R39, R42 ;  /* 0x0000002a2728723e */ /* 0x000fe200000010ff */
[----:B------:R-:W-:Y:S01]  /*3ec0*/  @P0 FMUL R65, R65, 0.25 ;  /* 0x3e80000041410820 */ /* 0x000fe20000400000 */
[----:B------:R-:W-:Y:S01]  /*3ed0*/  F2FP.BF16.PACK_AB R16, R16, R41 ;  /* 0x000000291010723e */ /* 0x000fe200000010ff */
[----:B------:R-:W-:Y:S01]  /*3ee0*/  @P0 FMUL R71, R71, 0.25 ;  /* 0x3e80000047470820 */ /* 0x000fe20000400000 */
[----:B------:R-:W-:Y:S01]  /*3ef0*/  F2FP.BF16.PACK_AB R41, R37, R38 ;  /* 0x000000262529723e */ /* 0x000fe200000010ff */
[----:B------:R-:W-:Y:S01]  /*3f00*/  @P0 FMUL R46, R46, 0.25 ;  /* 0x3e8000002e2e0820 */ /* 0x000fe20000400000 */
[----:B------:R-:W-:Y:S01]  /*3f10*/  F2FP.BF16.PACK_AB R42, R33, R36 ;  /* 0x00000024212a723e */ /* 0x000fe200000010ff */
[----:B------:R-:W-:Y:S01]  /*3f20*/  @P0 FMUL R79, R79, 0.25 ;  /* 0x3e8000004f4f0820 */ /* 0x000fe20000400000 */
[----:B------:R1:W-:Y:S01]  /*3f30*/  STS.128 [R51+0x400], R16 ;  /* 0x0004001033007388 */ /* 0x0003e20000000c00 */
[----:B------:R-:W-:-:S02]  /*3f40*/  @P0 FMUL R62, R62, 0.25 ;  /* 0x3e8000003e3e0820 */ /* 0x000fc40000400000 */
[----:B------:R-:W-:Y:S02]  /*3f50*/  @P0 FMUL R85, R85, 0.25 ;  /* 0x3e80000055550820 */ /* 0x000fe40000400000 */
[----:B------:R-:W-:Y:S01]  /*3f60*/  @P0 FMUL R87, R87, 0.25 ;  /* 0x3e80000057570820 */ /* 0x000fe20000400000 */
[----:B------:R-:W-:Y:S01]  /*3f70*/  ISETP.GE.U32.AND P0, PT, R20, 0x7f800000, PT ;  /* 0x7f8000001400780c */ /* 0x000fe20003f06070 */
[----:B------:R-:W-:Y:S02]  /*3f80*/  @P1 FMUL R109, R109, 0.25 ;  /* 0x3e8000006d6d1820 */ /* 0x000fe40000400000 */
[----:B------:R-:W-:Y:S02]  /*3f90*/  @!P4 FMUL R63, R63, 16777216 ;  /* 0x4b8000003f3fc820 */ /* 0x000fe40000400000 */
[----:B------:R-:W-:Y:S02]  /*3fa0*/  @!P4 FMUL R65, R65, 16777216 ;  /* 0x4b8000004141c820 */ /* 0x000fe40000400000 */
[----:B------:R-:W-:-:S02]  /*3fb0*/  @!P4 FMUL R71, R71, 16777216 ;  /* 0x4b8000004747c820 */ /* 0x000fc40000400000 */
[----:B------:R-:W-:Y:S01]  /*3fc0*/  @!P4 FMUL R46, R46, 16777216 ;  /* 0x4b8000002e2ec820 */ /* 0x000fe20000400000 */
[----:B-1----:R-:W-:Y:S01]  /*3fd0*/  LOP3.LUT R16, R112, 0x60, RZ, 0x3c, !PT ;  /* 0x0000006070107812 */ /* 0x002fe200078e3cff */
[----:B------:R-:W-:Y:S02]  /*3fe0*/  @!P4 FMUL R79, R79, 16777216 ;  /* 0x4b8000004f4fc820 */ /* 0x000fe40000400000 */
[----:B------:R-:W-:Y:S02]  /*3ff0*/  @!P4 FMUL R62, R62, 16777216 ;  /* 0x4b8000003e3ec820 */ /* 0x000fe40000400000 */
[----:B------:R-:W-:Y:S02]  /*4000*/  @!P4 FMUL R85, R85, 16777216 ;  /* 0x4b8000005555c820 */ /* 0x000fe40000400000 */
[----:B------:R-:W-:Y:S01]  /*4010*/  @!P4 FMUL R87, R87, 16777216 ;  /* 0x4b8000005757c820 */ /* 0x000fe20000400000 */
[----:B------:R-:W-:Y:S01]  /*4020*/  ISETP.GE.U32.AND P4, PT, R23, 0x7f800000, PT ;  /* 0x7f8000001700780c */ /* 0x000fe20003f86070 */
[----:B------:R-:W-:-:S02]  /*4030*/  @!P2 FMUL R109, R109, 16777216 ;  /* 0x4b8000006d6da820 */ /* 0x000fc40000400000 */
[----:B------:R-:W-:-:S04]  /*4040*/  IMAD.HI R5, R12, 0x2, RZ ;  /* 0x000000020c057827 */ /* 0x000fc800078e02ff */
[----:B------:R-:W-:Y:S02]  /*4050*/  FFMA.FTZ R26, R13, 1.1920928955078125e-07, R26 ;  /* 0x340000000d1a7823 */ /* 0x000fe4000001001a */
[C---:B0-----:R-:W-:Y:S02]  /*4060*/  FMUL R15, R8.reuse, R63 ;  /* 0x0000003f080f7220 */ /* 0x041fe40000400000 */
[C---:B------:R-:W-:Y:S02]  /*4070*/  FMUL R44, R8.reuse, R65 ;  /* 0x00000041082c7220 */ /* 0x040fe40000400000 */
[C---:B------:R-:W-:Y:S02]  /*4080*/  FMUL R14, R8.reuse, R71 ;  /* 0x00000047080e7220 */ /* 0x040fe40000400000 */
[C---:B------:R-:W-:Y:S01]  /*4090*/  FMUL R43, R8.reuse, R46 ;  /* 0x0000002e082b7220 */ /* 0x040fe20000400000 */
[----:B------:R-:W-:Y:S01]  /*40a0*/  F2FP.BF16.PACK_AB R15, R15, R44 ;  /* 0x0000002c0f0f723e */ /* 0x000fe200000010ff */
[----:B------:R-:W-:-:S02]  /*40b0*/  FMUL R13, R8, R79 ;  /* 0x0000004f080d7220 */ /* 0x000fc40000400000 */
[----:B------:R-:W-:Y:S01]  /*40c0*/  FMUL R48, R8, R62 ;  /* 0x0000003e08307220 */ /* 0x000fe20000400000 */
[----:B------:R-:W-:Y:S01]  /*40d0*/  F2FP.BF16.PACK_AB R14, R14, R43 ;  /* 0x0000002b0e0e723e */ /* 0x000fe200000010ff */
[C---:B------:R-:W-:Y:S01]  /*40e0*/  FMUL R12, R8.reuse, R85 ;  /* 0x00000055080c7220 */ /* 0x040fe20000400000 */
[----:B------:R-:W-:Y:S01]  /*40f0*/  F2FP.BF16.PACK_AB R43, R31, R34 ;  /* 0x000000221f2b723e */ /* 0x000fe200000010ff */
[----:B------:R-:W-:Y:S01]  /*4100*/  FMUL R47, R8, R87 ;  /* 0x00000057082f7220 */ /* 0x000fe20000400000 */
[----:B------:R-:W-:Y:S01]  /*4110*/  F2FP.BF16.PACK_AB R13, R13, R48 ;  /* 0x000000300d0d723e */ /* 0x000fe200000010ff */
[----:B------:R-:W0:Y:S01]  /*4120*/  MUFU.RCP R8, R109 ;  /* 0x0000006d00087308 */ /* 0x000e220000001000 */
[----:B------:R-:W-:Y:S01]  /*4130*/  @P1 FMUL R67, R67, 0.25 ;  /* 0x3e80000043431820 */ /* 0x000fe20000400000 */
[----:B------:R-:W-:Y:S01]  /*4140*/  STS.128 [R51+0x480], R40 ;  /* 0x0004802833007388 */ /* 0x000fe20000000c00 */
[----:B------:R-:W-:Y:S01]  /*4150*/  @P1 FMUL R69, R69, 0.25 ;  /* 0x3e80000045451820 */ /* 0x000fe20000400000 */
[----:B------:R-:W-:Y:S01]  /*4160*/  F2FP.BF16.PACK_AB R12, R12, R47 ;  /* 0x0000002f0c0c723e */ /* 0x000fe200000010ff */
[----:B------:R-:W-:-:S02]  /*4170*/  @P1 FMUL R73, R73, 0.25 ;  /* 0x3e80000049491820 */ /* 0x000fc40000400000 */
[----:B------:R-:W-:Y:S02]  /*4180*/  @P1 FMUL R75, R75, 0.25 ;  /* 0x3e8000004b4b1820 */ /* 0x000fe40000400000 */
[----:B------:R-:W-:Y:S01]  /*4190*/  @P1 FMUL R83, R83, 0.25 ;  /* 0x3e80000053531820 */ /* 0x000fe20000400000 */
[----:B------:R1:W-:Y:S01]  /*41a0*/  STS.128 [R51+0x80], R12 ;  /* 0x0000800c33007388 */ /* 0x0003e20000000c00 */
[----:B------:R-:W-:Y:S02]  /*41b0*/  @P1 FMUL R60, R60, 0.25 ;  /* 0x3e8000003c3c1820 */ /* 0x000fe40000400000 */
[----:B------:R-:W-:Y:S02]  /*41c0*/  @P1 FMUL R89, R89, 0.25 ;  /* 0x3e80000059591820 */ /* 0x000fe40000400000 */
[----:B------:R-:W-:Y:S01]  /*41d0*/  @P1 FMUL R91, R91, 0.25 ;  /* 0x3e8000005b5b1820 */ /* 0x000fe20000400000 */
[----:B------:R-:W-:Y:S01]  /*41e0*/  ISETP.GE.U32.AND P1, PT, R21, 0x7f800000, PT ;  /* 0x7f8000001500780c */ /* 0x000fe20003f26070 */
[----:B------:R-:W-:-:S04]  /*41f0*/  IMAD.HI R10, R10, 0x2, RZ ;  /* 0x000000020a0a7827 */ /* 0x000fc800078e02ff */
[----:B------:R-:W-:Y:S01]  /*4200*/  @!P2 FMUL R67, R67, 16777216 ;  /* 0x4b8000004343a820 */ /* 0x000fe20000400000 */
[----:B------:R-:W-:Y:S01]  /*4210*/  IADD3.X R5, R5, c[0x0][0x17c], R10, P5, P6 ;  /* 0x00005f0005057a10 */ /* 0x000fe20002fec40a */
[----:B------:R-:W-:Y:S01]  /*4220*/  @!P2 FMUL R69, R69, 16777216 ;  /* 0x4b8000004545a820 */ /* 0x000fe20000400000 */
[----:B------:R-:W-:Y:S01]  /*4230*/  ISETP.GE.U32.AND P5, PT, R22, 0x7f800000, PT ;  /* 0x7f8000001600780c */ /* 0x000fe20003fa6070 */
[----:B------:R-:W-:Y:S01]  /*4240*/  @!P2 FMUL R73, R73, 16777216 ;  /* 0x4b8000004949a820 */ /* 0x000fe20000400000 */
[----:B-1----:R-:W-:Y:S01]  /*4250*/  SHF.L.U32 R13, R53, 0x2, RZ ;  /* 0x00000002350d7819 */ /* 0x002fe200000006ff */
[----:B------:R-:W-:Y:S01]  /*4260*/  @!P2 FMUL R75, R75, 16777216 ;  /* 0x4b8000004b4ba820 */ /* 0x000fe20000400000 */
[----:B------:R-:W-:Y:S01]  /*4270*/  LOP3.LUT R12, R112, 0x20, RZ, 0x3c, !PT ;  /* 0x00000020700c7812 */ /* 0x000fe200078e3cff */
[----:B------:R-:W-:Y:S02]  /*4280*/  @!P2 FMUL R83, R83, 16777216 ;  /* 0x4b8000005353a820 */ /* 0x000fe40000400000 */
[----:B------:R-:W-:-:S02]  /*4290*/  @!P2 FMUL R60, R60, 16777216 ;  /* 0x4b8000003c3ca820 */ /* 0x000fc40000400000 */
[----:B------:R-:W-:Y:S02]  /*42a0*/  @!P2 FMUL R89, R89, 16777216 ;  /* 0x4b8000005959a820 */ /* 0x000fe40000400000 */
[----:B------:R-:W-:Y:S01]  /*42b0*/  @!P2 FMUL R91, R91, 16777216 ;  /* 0x4b8000005b5ba820 */ /* 0x000fe20000400000 */
[----:B------:R-:W-:Y:S01]  /*42c0*/  FSETP.NEU.AND P2, PT, R21, RZ, PT ;  /* 0x000000ff1500720b */ /* 0x000fe20003f4d000 */
[----:B------:R-:W-:Y:S02]  /*42d0*/  FFMA.FTZ R6, R11, 1.1920928955078125e-07, R6 ;  /* 0x340000000b067823 */ /* 0x000fe40000010006 */
[C---:B0-----:R-:W-:Y:S02]  /*42e0*/  FMUL R11, R8.reuse, R67 ;  /* 0x00000043080b7220 */ /* 0x041fe40000400000 */
[C---:B------:R-:W-:Y:S02]  /*42f0*/  FMUL R46, R8.reuse, R69 ;  /* 0x00000045082e7220 */ /* 0x040fe40000400000 */
[----:B------:R-:W-:-:S02]  /*4300*/  FMUL R49, R8, R89 ;  /* 0x0000005908317220 */ /* 0x000fc40000400000 */
[C---:B------:R-:W-:Y:S01]  /*4310*/  FMUL R52, R8.reuse, R91 ;  /* 0x0000005b08347220 */ /* 0x040fe20000400000 */
[----:B------:R-:W-:Y:S01]  /*4320*/  F2FP.BF16.PACK_AB R11, R11, R46 ;  /* 0x0000002e0b0b723e */ /* 0x000fe200000010ff */
[C---:B------:R-:W-:Y:S02]  /*4330*/  FMUL R9, R8.reuse, R83 ;  /* 0x0000005308097220 */ /* 0x040fe40000400000 */
[C---:B------:R-:W-:Y:S02]  /*4340*/  FMUL R50, R8.reuse, R60 ;  /* 0x0000003c08327220 */ /* 0x040fe40000400000 */
[C---:B------:R-:W-:Y:S02]  /*4350*/  FMUL R10, R8.reuse, R73 ;  /* 0x00000049080a7220 */ /* 0x040fe40000400000 */
[----:B------:R-:W-:Y:S01]  /*4360*/  FMUL R45, R8, R75 ;  /* 0x0000004b082d7220 */ /* 0x000fe20000400000 */
[----:B------:R-:W-:Y:S01]  /*4370*/  F2FP.BF16.PACK_AB R8, R49, R52 ;  /* 0x000000343108723e */ /* 0x000fe200000010ff */
[----:B------:R-:W-:Y:S01]  /*4380*/  IMAD.MOV.U32 R35, RZ, RZ, 0x3dc6b27f ;  /* 0x3dc6b27fff237424 */ /* 0x000fe200078e00ff */
[----:B------:R-:W-:Y:S01]  /*4390*/  F2FP.BF16.PACK_AB R9, R9, R50 ;  /* 0x000000320909723e */ /* 0x000fe200000010ff */
[----:B------:R-:W-:Y:S01]  /*43a0*/  FADD R30, R30, -1 ;  /* 0xbf8000001e1e7421 */ /* 0x000fe20000000000 */
[----:B------:R-:W-:Y:S01]  /*43b0*/  F2FP.BF16.PACK_AB R10, R10, R45 ;  /* 0x0000002d0a0a723e */ /* 0x000fe200000010ff */
[----:B------:R-:W-:-:S02]  /*43c0*/  FADD R29, R29, -1 ;  /* 0xbf8000001d1d7421 */ /* 0x000fc40000000000 */
[----:B------:R-:W-:Y:S02]  /*43d0*/  FADD R27, R27, -1 ;  /* 0xbf8000001b1b7421 */ /* 0x000fe40000000000 */
[----:B------:R0:W-:Y:S01]  /*43e0*/  STS.128 [R51], R8 ;  /* 0x0000000833007388 */ /* 0x0001e20000000c00 */
[----:B------:R-:W-:Y:S02]  /*43f0*/  IMAD.IADD R32, R23, 0x1, -R32 ;  /* 0x0000000117207824 */ /* 0x000fe400078e0a20 */
[C---:B------:R-:W-:Y:S02]  /*4400*/  FFMA.FTZ R28, R27.reuse, R35, -0.16845393180847167969 ;  /* 0xbe2c7f301b1c7423 */ /* 0x040fe40000010023 */
[----:B------:R-:W-:Y:S02]  /*4410*/  FADD R32, R32, -1 ;  /* 0xbf80000020207421 */ /* 0x000fe40000000000 */
[----:B------:R-:W-:Y:S02]  /*4420*/  FFMA.FTZ R28, R27, R28, 0.1716887056827545166 ;  /* 0x3e2fcf2a1b1c7423 */ /* 0x000fe4000001001c */
[----:B------:R-:W-:-:S02]  /*4430*/  IMAD R17, R53, 0x6, RZ ;  /* 0x0000000635117824 */ /* 0x000fc400078e02ff */
[----:B------:R-:W-:Y:S02]  /*4440*/  FFMA.FTZ R28, R27, R28, -0.17900948226451873779 ;  /* 0xbe374e431b1c7423 */ /* 0x000fe4000001001c */
[----:B------:R-:W-:Y:S02]  /*4450*/  IMAD R45, R53, 0xa, RZ ;  /* 0x0000000a352d7824 */ /* 0x000fe400078e02ff */
[----:B------:R-:W-:Y:S02]  /*4460*/  FFMA.FTZ R28, R27, R28, 0.20512372255325317383 ;  /* 0x3e520bf41b1c7423 */ /* 0x000fe4000001001c */
[CC--:B0-----:R-:W-:Y:S02]  /*4470*/  FFMA.FTZ R9, R30.reuse, R35.reuse, -0.16845393180847167969 ;  /* 0xbe2c7f301e097423 */ /* 0x0c1fe40000010023 */
[----:B------:R-:W-:Y:S02]  /*4480*/  FFMA.FTZ R8, R29, R35, -0.16845393180847167969 ;  /* 0xbe2c7f301d087423 */ /* 0x000fe40000010023 */
[----:B------:R-:W-:-:S02]  /*4490*/  FFMA.FTZ R9, R30, R9, 0.1716887056827545166 ;  /* 0x3e2fcf2a1e097423 */ /* 0x000fc40000010009 */
[C---:B------:R-:W-:Y:S02]  /*44a0*/  FFMA.FTZ R8, R29.reuse, R8, 0.1716887056827545166 ;  /* 0x3e2fcf2a1d087423 */ /* 0x040fe40000010008 */
[C---:B------:R-:W-:Y:S02]  /*44b0*/  FFMA.FTZ R9, R30.reuse, R9, -0.17900948226451873779 ;  /* 0xbe374e431e097423 */ /* 0x040fe40000010009 */
[C---:B------:R-:W-:Y:S02]  /*44c0*/  FFMA.FTZ R8, R29.reuse, R8, -0.17900948226451873779 ;  /* 0xbe374e431d087423 */ /* 0x040fe40000010008 */
[----:B------:R-:W-:Y:S02]  /*44d0*/  FFMA.FTZ R9, R30, R9, 0.20512372255325317383 ;  /* 0x3e520bf41e097423 */ /* 0x000fe40000010009 */
[----:B------:R-:W-:Y:S02]  /*44e0*/  FFMA.FTZ R11, R32, R35, -0.16845393180847167969 ;  /* 0xbe2c7f30200b7423 */ /* 0x000fe40000010023 */
[----:B------:R-:W-:-:S02]  /*44f0*/  FFMA.FTZ R8, R29, R8, 0.20512372255325317383 ;  /* 0x3e520bf41d087423 */ /* 0x000fc40000010008 */
[----:B------:R-:W-:Y:S02]  /*4500*/  FFMA.FTZ R9, R30, R9, -0.24046532809734344482 ;  /* 0xbe763c8b1e097423 */ /* 0x000fe40000010009 */
[----:B------:R-:W-:Y:S02]  /*4510*/  FFMA.FTZ R11, R32, R11, 0.1716887056827545166 ;  /* 0x3e2fcf2a200b7423 */ /* 0x000fe4000001000b */
[----:B------:R-:W-:Y:S02]  /*4520*/  FFMA.FTZ R8, R29, R8, -0.24046532809734344482 ;  /* 0xbe763c8b1d087423 */ /* 0x000fe40000010008 */
[----:B------:R-:W-:Y:S02]  /*4530*/  FFMA.FTZ R9, R30, R9, 0.28857114911079406738 ;  /* 0x3e93bf991e097423 */ /* 0x000fe40000010009 */
[----:B------:R-:W-:Y:S02]  /*4540*/  FFMA.FTZ R28, R27, R28, -0.24046532809734344482 ;  /* 0xbe763c8b1b1c7423 */ /* 0x000fe4000001001c */
[----:B------:R-:W-:-:S02]  /*4550*/  FFMA.FTZ R11, R32, R11, -0.17900948226451873779 ;  /* 0xbe374e43200b7423 */ /* 0x000fc4000001000b */
[----:B------:R-:W-:Y:S02]  /*4560*/  FFMA.FTZ R8, R29, R8, 0.28857114911079406738 ;  /* 0x3e93bf991d087423 */ /* 0x000fe40000010008 */
[----:B------:R-:W-:Y:S02]  /*4570*/  FFMA.FTZ R9, R30, R9, -0.36067417263984680176 ;  /* 0xbeb8aa491e097423 */ /* 0x000fe40000010009 */
[----:B------:R-:W-:Y:S02]  /*4580*/  FFMA.FTZ R28, R27, R28, 0.28857114911079406738 ;  /* 0x3e93bf991b1c7423 */ /* 0x000fe4000001001c */
[----:B------:R-:W-:Y:S02]  /*4590*/  FFMA.FTZ R11, R32, R11, 0.20512372255325317383 ;  /* 0x3e520bf4200b7423 */ /* 0x000fe4000001000b */
[----:B------:R-:W-:Y:S02]  /*45a0*/  FFMA.FTZ R8, R29, R8, -0.36067417263984680176 ;  /* 0xbeb8aa491d087423 */ /* 0x000fe40000010008 */
[----:B------:R-:W-:-:S02]  /*45b0*/  FFMA.FTZ R9, R30, R9, 0.48089820146560668945 ;  /* 0x3ef6384a1e097423 */ /* 0x000fc40000010009 */
[----:B------:R-:W-:Y:S02]  /*45c0*/  FFMA.FTZ R28, R27, R28, -0.36067417263984680176 ;  /* 0xbeb8aa491b1c7423 */ /* 0x000fe4000001001c */
[----:B------:R-:W-:Y:S02]  /*45d0*/  FFMA.FTZ R11, R32, R11, -0.24046532809734344482 ;  /* 0xbe763c8b200b7423 */ /* 0x000fe4000001000b */
[----:B------:R-:W-:Y:S02]  /*45e0*/  FFMA.FTZ R8, R29, R8, 0.48089820146560668945 ;  /* 0x3ef6384a1d087423 */ /* 0x000fe40000010008 */
[----:B------:R-:W-:Y:S02]  /*45f0*/  FFMA.FTZ R9, R30, R9, -0.72134751081466674805 ;  /* 0xbf38aa3b1e097423 */ /* 0x000fe40000010009 */
[----:B------:R-:W-:Y:S02]  /*4600*/  FFMA.FTZ R28, R27, R28, 0.48089820146560668945 ;  /* 0x3ef6384a1b1c7423 */ /* 0x000fe4000001001c */
[----:B------:R-:W-:-:S02]  /*4610*/  FFMA.FTZ R11, R32, R11, 0.28857114911079406738 ;  /* 0x3e93bf99200b7423 */ /* 0x000fc4000001000b */
[----:B------:R-:W-:Y:S02]  /*4620*/  FFMA.FTZ R8, R29, R8, -0.72134751081466674805 ;  /* 0xbf38aa3b1d087423 */ /* 0x000fe40000010008 */
[----:B------:R-:W-:Y:S02]  /*4630*/  FMUL R9, R30, R9 ;  /* 0x000000091e097220 */ /* 0x000fe40000400000 */
[----:B------:R-:W-:Y:S02]  /*4640*/  FFMA.FTZ R28, R27, R28, -0.72134751081466674805 ;  /* 0xbf38aa3b1b1c7423 */ /* 0x000fe4000001001c */
[----:B------:R-:W-:Y:S02]  /*4650*/  FFMA.FTZ R11, R32, R11, -0.36067417263984680176 ;  /* 0xbeb8aa49200b7423 */ /* 0x000fe4000001000b */
[----:B------:R-:W-:Y:S02]  /*4660*/  FMUL R8, R29, R8 ;  /* 0x000000081d087220 */ /* 0x000fe40000400000 */
[----:B------:R-:W-:-:S02]  /*4670*/  FMUL R9, R30, R9 ;  /* 0x000000091e097220 */ /* 0x000fc40000400000 */
[----:B------:R-:W-:Y:S02]  /*4680*/  FMUL R28, R27, R28 ;  /* 0x0000001c1b1c7220 */ /* 0x000fe40000400000 */
[----:B------:R-:W-:Y:S02]  /*4690*/  FFMA.FTZ R11, R32, R11, 0.48089820146560668945 ;  /* 0x3ef6384a200b7423 */ /* 0x000fe4000001000b */
[----:B------:R-:W-:Y:S02]  /*46a0*/  FMUL R8, R29, R8 ;  /* 0x000000081d087220 */ /* 0x000fe40000400000 */
[----:B------:R-:W-:Y:S01]  /*46b0*/  FFMA.FTZ R9, R30, 1.4426950216293334961, R9 ;  /* 0x3fb8aa3b1e097823 */ /* 0x000fe20000010009 */
[----:B------:R-:W-:Y:S01]  /*46c0*/  IADD3 R30, P6, R17, R4, RZ ;  /* 0x00000004111e7210 */ /* 0x000fe20007fde0ff */
[----:B------:R-:W-:Y:S02]  /*46d0*/  FMUL R28, R27, R28 ;  /* 0x0000001c1b1c7220 */ /* 0x000fe40000400000 */
[----:B------:R-:W-:-:S02]  /*46e0*/  FFMA.FTZ R11, R32, R11, -0.72134751081466674805 ;  /* 0xbf38aa3b200b7423 */ /* 0x000fc4000001000b */
[----:B------:R-:W-:Y:S02]  /*46f0*/  FFMA.FTZ R8, R29, 1.4426950216293334961, R8 ;  /* 0x3fb8aa3b1d087823 */ /* 0x000fe40000010008 */
[----:B------:R-:W-:Y:S01]  /*4700*/  FADD R6, R6, R9 ;  /* 0x0000000906067221 */ /* 0x000fe20000000000 */
[----:B------:R-:W-:Y:S01]  /*4710*/  @P0 MOV R9, 0x7f800000 ;  /* 0x7f80000000090802 */ /* 0x000fe20000000f00 */
[----:B------:R-:W-:Y:S02]  /*4720*/  FFMA.FTZ R27, R27, 1.4426950216293334961, R28 ;  /* 0x3fb8aa3b1b1b7823 */ /* 0x000fe4000001001c */
[----:B------:R-:W-:Y:S02]  /*4730*/  FMUL R11, R32, R11 ;  /* 0x0000000b200b7220 */ /* 0x000fe40000400000 */
[----:B------:R-:W-:Y:S01]  /*4740*/  FADD R25, R25, R8 ;  /* 0x0000000819197221 */ /* 0x000fe20000000000 */
[----:B------:R-:W-:Y:S01]  /*4750*/  @P1 MOV R8, 0x7f800000 ;  /* 0x7f80000000081802 */ /* 0x000fe20000000f00 */
[----:B------:R-:W-:-:S02]  /*4760*/  FADD R0, R0, R27 ;  /* 0x0000001b00007221 */ /* 0x000fc40000000000 */
[----:B------:R-:W-:Y:S01]  /*4770*/  @P0 FFMA.FTZ R0, R20, R9, +INF ;  /* 0x7f80000014000423 */ /* 0x000fe20000010009 */
[----:B------:R-:W-:Y:S01]  /*4780*/  FSETP.NEU.AND P0, PT, R23, RZ, PT ;  /* 0x000000ff1700720b */ /* 0x000fe20003f0d000 */
[----:B------:R-:W-:Y:S01]  /*4790*/  FMUL R11, R32, R11 ;  /* 0x0000000b200b7220 */ /* 0x000fe20000400000 */
[----:B------:R-:W-:Y:S01]  /*47a0*/  LOP3.LUT R20, R112, 0x40, RZ, 0x3c, !PT ;  /* 0x0000004070147812 */ /* 0x000fe200078e3cff */
[----:B------:R-:W-:Y:S02]  /*47b0*/  @P5 IMAD.MOV.U32 R9, RZ, RZ, 0x7f800000 ;  /* 0x7f800000ff095424 */ /* 0x000fe400078e00ff */
[----:B------:R-:W-:Y:S01]  /*47c0*/  @P1 FFMA.FTZ R6, R21, R8, +INF ;  /* 0x7f80000015061423 */ /* 0x000fe20000010008 */
[----:B------:R-:W-:Y:S01]  /*47d0*/  @P4 MOV R8, 0x7f800000 ;  /* 0x7f80000000084802 */ /* 0x000fe20000000f00 */
[----:B------:R-:W-:Y:S01]  /*47e0*/  FFMA.FTZ R11, R32, 1.4426950216293334961, R11 ;  /* 0x3fb8aa3b200b7823 */ /* 0x000fe2000001000b */
[C---:B------:R-:W-:Y:S01]  /*47f0*/  SHF.L.U32 R21, R53.reuse, 0x3, RZ ;  /* 0x0000000335157819 */ /* 0x040fe200000006ff */
[C---:B------:R-:W-:Y:S01]  /*4800*/  @P5 FFMA.FTZ R25, R22.reuse, R9, +INF ;  /* 0x7f80000016195423 */ /* 0x040fe20000010009 */
[C---:B------:R-:W-:Y:S01]  /*4810*/  LEA R28, P5, R53.reuse, R4, 0x2 ;  /* 0x00000004351c7211 */ /* 0x040fe200078a10ff */
[----:B------:R-:W-:Y:S01]  /*4820*/  IMAD.SHL.U32 R9, R53, 0x2, RZ ;  /* 0x0000000235097824 */ /* 0x000fe200078e00ff */
[----:B------:R-:W-:Y:S01]  /*4830*/  FSETP.NEU.AND P1, PT, R22, RZ, PT ;  /* 0x000000ff1600720b */ /* 0x000fe20003f2d000 */
[----:B------:R-:W-:Y:S01]  /*4840*/  FADD R72, R26, R11 ;  /* 0x0000000b1a487221 */ /* 0x000fe20000000000 */
[----:B------:R-:W-:Y:S01]  /*4850*/  FSEL R6, R6, -INF , P2 ;  /* 0xff80000006067808 */ /* 0x000fe20001000000 */
[----:B------:R-:W-:Y:S01]  /*4860*/  @P4 FFMA.FTZ R72, R23, R8, +INF ;  /* 0x7f80000017484423 */ /* 0x000fe20000010008 */
[-C--:B------:R-:W-:Y:S01]  /*4870*/  IADD3 R26, P4, R9, R4.reuse, RZ ;  /* 0x00000004091a7210 */ /* 0x080fe20007f9e0ff */
[----:B------:R-:W-:Y:S01]  /*4880*/  IMAD R11, R53, 0x3, RZ ;  /* 0x00000003350b7824 */ /* 0x000fe200078e02ff */
[-C--:B------:R-:W-:Y:S01]  /*4890*/  LEA.HI.X.SX32 R29, R9, R5.reuse, 0x1, P5 ;  /* 0x00000005091d7211 */ /* 0x080fe200028f0eff */
[----:B------:R-:W-:Y:S01]  /*48a0*/  IMAD R49, R53, 0xc, RZ ;  /* 0x0000000c35317824 */ /* 0x000fe200078e02ff */
[-C--:B------:R-:W-:Y:S01]  /*48b0*/  IADD3 R34, P5, R45, R4.reuse, RZ ;  /* 0x000000042d227210 */ /* 0x080fe20007fbe0ff */
[C---:B------:R-:W-:Y:S01]  /*48c0*/  IMAD R15, R53.reuse, 0x5, RZ ;  /* 0x00000005350f7824 */ /* 0x040fe200078e02ff */
[CC--:B------:R-:W-:Y:S01]  /*48d0*/  LEA.HI.X.SX32 R27, R53.reuse, R5.reuse, 0x1, P4 ;  /* 0x00000005351b7211 */ /* 0x0c0fe200020f0eff */
[----:B------:R-:W-:Y:S01]  /*48e0*/  IMAD R55, R53, 0xe, RZ ;  /* 0x0000000e35377824 */ /* 0x000fe200078e02ff */
[-C--:B------:R-:W-:Y:S01]  /*48f0*/  LEA.HI.X.SX32 R31, R11, R5.reuse, 0x1, P6 ;  /* 0x000000050b1f7211 */ /* 0x080fe200030f0eff */
[----:B------:R-:W-:Y:S01]  /*4900*/  BAR.SYNC.DEFER_BLOCKING 0x0 ;  /* 0x0000000000007b1d */ /* 0x000fe20000010000 */
[C---:B------:R-:W-:Y:S01]  /*4910*/  IMAD R63, R53.reuse, 0x12, RZ ;  /* 0x00000012353f7824 */ /* 0x040fe200078e02ff */
[CC--:B------:R-:W-:Y:S01]  /*4920*/  LEA R32, P4, R53.reuse, R4.reuse, 0x3 ;  /* 0x0000000435207211 */ /* 0x0c0fe200078818ff */
[----:B------:R-:W-:Y:S01]  /*4930*/  IMAD R71, R53, 0x16, RZ ;  /* 0x0000001635477824 */ /* 0x000fe200078e02ff */
[-C--:B------:R-:W-:Y:S01]  /*4940*/  IADD3 R36, P6, R49, R4.reuse, RZ ;  /* 0x0000000431247210 */ /* 0x080fe20007fde0ff */
[----:B------:R-:W-:Y:S01]  /*4950*/  IMAD R19, R53, 0x7, RZ ;  /* 0x0000000735137824 */ /* 0x000fe200078e02ff */
[-C--:B------:R-:W-:Y:S01]  /*4960*/  LEA.HI.X.SX32 R35, R15, R5.reuse, 0x1, P5 ;  /* 0x000000050f237211 */ /* 0x080fe200028f0eff */
[C---:B------:R-:W-:Y:S01]  /*4970*/  IMAD R23, R53.reuse, 0x9, RZ ;  /* 0x0000000935177824 */ /* 0x040fe200078e02ff */
[CC--:B------:R-:W-:Y:S01]  /*4980*/  LEA R40, P5, R53.reuse, R4.reuse, 0x4 ;  /* 0x0000000435287211 */ /* 0x0c0fe200078a20ff */
[----:B------:R-:W-:Y:S01]  /*4990*/  IMAD R67, R53, 0x14, RZ ;  /* 0x0000001435437824 */ /* 0x000fe200078e02ff */
[-C--:B------:R-:W-:Y:S01]  /*49a0*/  LEA.HI.X.SX32 R33, R13, R5.reuse, 0x1, P4 ;  /* 0x000000050d217211 */ /* 0x080fe200020f0eff */
        /* <DEDUP_REMOVED lines=13> */
[----:B------:R-:W0:Y:S01]  /*4a80*/  LDS.128 R8, [R112] ;  /* 0x0000000070087984 */ /* 0x000e220000000c00 */
[-C--:B------:R-:W-:Y:S01]  /*4a90*/  LEA.HI.X.SX32 R43, R23, R5.reuse, 0x1, P6 ;  /* 0x00000005172b7211 */ /* 0x080fe200030f0eff */
[----:B------:R-:W-:Y:S01]  /*4aa0*/  IMAD.SHL.U32 R59, R53, 0x10, RZ ;  /* 0x00000010353b7824 */ /* 0x000fe200078e00ff */
[-C--:B------:R-:W-:Y:S01]  /*4ab0*/  IADD3 R44, P4, R67, R4.reuse, RZ ;  /* 0x00000004432c7210 */ /* 0x080fe20007f9e0ff */
[----:B------:R-:W1:Y:S01]  /*4ac0*/  LDS.128 R12, [R12] ;  /* 0x000000000c0c7984 */ /* 0x000e620000000c00 */
[-C--:B------:R-:W-:Y:S01]  /*4ad0*/  IADD3 R48, P6, R75, R4.reuse, RZ ;  /* 0x000000044b307210 */ /* 0x080fe20007fde0ff */
[----:B------:R-:W-:Y:S01]  /*4ae0*/  IMAD R61, R53, 0x11, RZ ;  /* 0x00000011353d7824 */ /* 0x000fe200078e02ff */
[-C--:B------:R-:W-:Y:S01]  /*4af0*/  LEA.HI.X.SX32 R47, R47, R5.reuse, 0x1, P5 ;  /* 0x000000052f2f7211 */ /* 0x080fe200028f0eff */
[----:B------:R-:W2:Y:S01]  /*4b00*/  LDS.128 R20, [R20] ;  /* 0x0000000014147984 */ /* 0x000ea20000000c00 */
[-C--:B------:R-:W-:Y:S01]  /*4b10*/  IADD3 R52, P5, R83, R4.reuse, RZ ;  /* 0x0000000453347210 */ /* 0x080fe20007fbe0ff */
[----:B------:R-:W-:Y:S01]  /*4b20*/  IMAD R85, R53, 0x22, RZ ;  /* 0x0000002235557824 */ /* 0x000fe200078e02ff */
[-C--:B------:R-:W-:Y:S01]  /*4b30*/  LEA.HI.X.SX32 R45, R45, R5.reuse, 0x1, P4 ;  /* 0x000000052d2d7211 */ /* 0x080fe200020f0eff */
[----:B------:R-:W3:Y:S01]  /*4b40*/  LDS.128 R16, [R16] ;  /* 0x0000000010107984 */ /* 0x000ee20000000c00 */
[C---:B------:R-:W-:Y:S01]  /*4b50*/  IMAD R97, R53.reuse, 0x24, RZ ;  /* 0x0000002435617824 */ /* 0x040fe200078e02ff */
[CC--:B------:R-:W-:Y:S01]  /*4b60*/  LEA R50, P4, R53.reuse, R4.reuse, 0x5 ;  /* 0x0000000435327211 */ /* 0x0c0fe200078828ff */
[----:B------:R-:W-:Y:S01]  /*4b70*/  IMAD R65, R53, 0x13, RZ ;  /* 0x0000001335417824 */ /* 0x000fe200078e02ff */
[----:B------:R-:W-:Y:S01]  /*4b80*/  LEA.HI.X.SX32 R49, R49, R5, 0x1, P6 ;  /* 0x0000000531317211 */ /* 0x000fe200030f0eff */
[----:B------:R-:W-:Y:S01]  /*4b90*/  IMAD R99, R53, 0x26, RZ ;  /* 0x0000002635637824 */ /* 0x000fe200078e02ff */
[----:B------:R-:W-:Y:S01]  /*4ba0*/  IADD3 R54, P6, R89, R4, RZ ;  /* 0x0000000459367210 */ /* 0x000fe20007fde0ff */
[----:B------:R-:W-:-:S02]  /*4bb0*/  IMAD R101, R53, 0x28, RZ ;  /* 0x0000002835657824 */ /* 0x000fc400078e02ff */
[----:B------:R-:W-:Y:S01]  /*4bc0*/  IMAD R69, R53, 0x15, RZ ;  /* 0x0000001535457824 */ /* 0x000fe200078e02ff */
[----:B------:R-:W-:Y:S01]  /*4bd0*/  LEA.HI.X.SX32 R55, R55, R5, 0x1, P6 ;  /* 0x0000000537377211 */ /* 0x000fe200030f0eff */
[----:B------:R-:W-:Y:S01]  /*4be0*/  IMAD R103, R53, 0x2a, RZ ;  /* 0x0000002a35677824 */ /* 0x000fe200078e02ff */
[----:B------:R-:W-:Y:S01]  /*4bf0*/  IADD3 R58, P6, R85, R4, RZ ;  /* 0x00000004553a7210 */ /* 0x000fe20007fde0ff */
[C---:B------:R-:W-:Y:S02]  /*4c00*/  IMAD R105, R53.reuse, 0x2c, RZ ;  /* 0x0000002c35697824 */ /* 0x040fe400078e02ff */
[C---:B------:R-:W-:Y:S02]  /*4c10*/  IMAD R73, R53.reuse, 0x17, RZ ;  /* 0x0000001735497824 */ /* 0x040fe400078e02ff */
[C---:B------:R-:W-:Y:S02]  /*4c20*/  IMAD R107, R53.reuse, 0x2e, RZ ;  /* 0x0000002e356b7824 */ /* 0x040fe400078e02ff */
[----:B------:R-:W-:-:S02]  /*4c30*/  IMAD R109, R53, 0x30, RZ ;  /* 0x00000030356d7824 */ /* 0x000fc400078e02ff */
[C---:B------:R-:W-:Y:S02]  /*4c40*/  IMAD R79, R53.reuse, 0x19, RZ ;  /* 0x00000019354f7824 */ /* 0x040fe400078e02ff */
[C---:B------:R-:W-:Y:S02]  /*4c50*/  IMAD R111, R53.reuse, 0x32, RZ ;  /* 0x00000032356f7824 */ /* 0x040fe400078e02ff */
[C---:B------:R-:W-:Y:S02]  /*4c60*/  IMAD R113, R53.reuse, 0x34, RZ ;  /* 0x0000003435717824 */ /* 0x040fe400078e02ff */
[C---:B------:R-:W-:Y:S01]  /*4c70*/  IMAD R87, R53.reuse, 0x1b, RZ ;  /* 0x0000001b35577824 */ /* 0x040fe200078e02ff */
[----:B0-----:R1:W-:Y:S01]  /*4c80*/  STG.E.U16 [R4.64], R8 ;  /* 0x0000000804007986 */ /* 0x0013e2000c101506 */
[C---:B------:R-:W-:Y:S02]  /*4c90*/  IMAD R115, R53.reuse, 0x36, RZ ;  /* 0x0000003635737824 */ /* 0x040fe400078e02ff */
[----:B------:R-:W-:-:S02]  /*4ca0*/  IMAD R117, R53, 0x38, RZ ;  /* 0x0000003835757824 */ /* 0x000fc400078e02ff */
[C---:B------:R-:W-:Y:S02]  /*4cb0*/  IMAD R91, R53.reuse, 0x1d, RZ ;  /* 0x0000001d355b7824 */ /* 0x040fe400078e02ff */
[C---:B------:R-:W-:Y:S02]  /*4cc0*/  IMAD R119, R53.reuse, 0x3a, RZ ;  /* 0x0000003a35777824 */ /* 0x040fe400078e02ff */
[C---:B------:R-:W-:Y:S02]  /*4cd0*/  IMAD R121, R53.reuse, 0x3c, RZ ;  /* 0x0000003c35797824 */ /* 0x040fe400078e02ff */
[C---:B------:R-:W-:Y:S02]  /*4ce0*/  IMAD R95, R53.reuse, 0x1f, RZ ;  /* 0x0000001f355f7824 */ /* 0x040fe400078e02ff */
[----:B------:R-:W-:Y:S01]  /*4cf0*/  IMAD R123, R53, 0x3e, RZ ;  /* 0x0000003e357b7824 */ /* 0x000fe200078e02ff */
[----:B------:R-:W-:Y:S01]  /*4d00*/  LEA.HI.X.SX32 R53, R51, R5, 0x1, P5 ;  /* 0x0000000533357211 */ /* 0x000fe200028f0eff */
[----:B------:R-:W-:Y:S01]  /*4d10*/  FFMA R77, R6, 0.69314718246459960938, R77 ;  /* 0x3f317218064d7823 */ /* 0x000fe2000000004d */
[----:B------:R-:W-:-:S02]  /*4d20*/  IADD3 R56, P5, R93, R4, RZ ;  /* 0x000000045d387210 */ /* 0x000fc40007fbe0ff */
[-C--:B------:R-:W-:Y:S02]  /*4d30*/  LEA.HI.X.SX32 R51, R59, R5.reuse, 0x1, P4 ;  /* 0x000000053b337211 */ /* 0x080fe400020f0eff */
[-C--:B------:R-:W-:Y:S02]  /*4d40*/  LEA.HI.X.SX32 R57, R57, R5.reuse, 0x1, P5 ;  /* 0x0000000539397211 */ /* 0x080fe400028f0eff */
[-C--:B------:R-:W-:Y:S02]  /*4d50*/  IADD3 R60, P5, R97, R4.reuse, RZ ;  /* 0x00000004613c7210 */ /* 0x080fe40007fbe0ff */
[-C--:B------:R-:W-:Y:S02]  /*4d60*/  IADD3 R62, P4, R99, R4.reuse, RZ ;  /* 0x00000004633e7210 */ /* 0x080fe40007f9e0ff */
[----:B------:R-:W-:Y:S02]  /*4d70*/  LEA.HI.X.SX32 R59, R61, R5, 0x1, P6 ;  /* 0x000000053d3b7211 */ /* 0x000fe400030f0eff */
[----:B------:R-:W-:-:S02]  /*4d80*/  IADD3 R64, P6, R101, R4, RZ ;  /* 0x0000000465407210 */ /* 0x000fc40007fde0ff */
[-C--:B------:R-:W-:Y:S02]  /*4d90*/  LEA.HI.X.SX32 R61, R63, R5.reuse, 0x1, P5 ;  /* 0x000000053f3d7211 */ /* 0x080fe400028f0eff */
[-C--:B------:R-:W-:Y:S02]  /*4da0*/  IADD3 R66, P5, R103, R4.reuse, RZ ;  /* 0x0000000467427210 */ /* 0x080fe40007fbe0ff */
[-C--:B------:R-:W-:Y:S02]  /*4db0*/  LEA.HI.X.SX32 R63, R65, R5.reuse, 0x1, P4 ;  /* 0x00000005413f7211 */ /* 0x080fe400020f0eff */
[----:B------:R-:W-:Y:S02]  /*4dc0*/  IADD3 R68, P4, R105, R4, RZ ;  /* 0x0000000469447210 */ /* 0x000fe40007f9e0ff */
[-C--:B------:R-:W-:Y:S02]  /*4dd0*/  LEA.HI.X.SX32 R65, R67, R5.reuse, 0x1, P6 ;  /* 0x0000000543417211 */ /* 0x080fe400030f0eff */
[----:B------:R-:W-:-:S02]  /*4de0*/  LEA.HI.X.SX32 R67, R69, R5, 0x1, P5 ;  /* 0x0000000545437211 */ /* 0x000fc400028f0eff */
[-C--:B------:R-:W-:Y:S02]  /*4df0*/  LEA.HI.X.SX32 R69, R71, R5.reuse, 0x1, P4 ;  /* 0x0000000547457211 */ /* 0x080fe400020f0eff */
[-C--:B------:R-:W-:Y:S02]  /*4e00*/  IADD3 R70, P6, R107, R4.reuse, RZ ;  /* 0x000000046b467210 */ /* 0x080fe40007fde0ff */
[-C--:B------:R-:W-:Y:S02]  /*4e10*/  IADD3 R74, P5, R109, R4.reuse, RZ ;  /* 0x000000046d4a7210 */ /* 0x080fe40007fbe0ff */
        /* <DEDUP_REMOVED lines=13> */
[----:B------:R-:W-:Y:S02]  /*4ef0*/  PRMT R73, R8, 0x7632, R73 ;  /* 0x0000763208497816 */ /* 0x000fe40000000049 */
[----:B------:R-:W-:-:S02]  /*4f00*/  LEA.HI.X.SX32 R91, R91, R5, 0x1, P6 ;  /* 0x000000055b5b7211 */ /* 0x000fc400030f0eff */
[-C--:B------:R-:W-:Y:S01]  /*4f10*/  LEA.HI.X.SX32 R93, R93, R5.reuse, 0x1, P5 ;  /* 0x000000055d5d7211 */ /* 0x080fe200028f0eff */
[----:B------:R2:W-:Y:S01]  /*4f20*/  STG.E.U16 [R26.64], R73 ;  /* 0x000000491a007986 */ /* 0x0005e2000c101506 */
[----:B------:R-:W-:Y:S02]  /*4f30*/  LEA.HI.X.SX32 R95, R95, R5, 0x1, P4 ;  /* 0x000000055f5f7211 */ /* 0x000fe400020f0eff */
[----:B-1----:R-:W-:Y:S01]  /*4f40*/  PRMT R5, R12, 0x7632, R5 ;  /* 0x000076320c057816 */ /* 0x002fe20000000005 */
[----:B------:R3:W-:Y:S01]  /*4f50*/  STG.E.U16 [R28.64], R12 ;  /* 0x0000000c1c007986 */ /* 0x0007e2000c101506 */
[----:B------:R-:W-:-:S03]  /*4f60*/  PRMT R4, R13, 0x7632, R4 ;  /* 0x000076320d047816 */ /* 0x000fc60000000004 */
[----:B------:R0:W-:Y:S01]  /*4f70*/  STG.E.U16 [R30.64], R5 ;  /* 0x000000051e007986 */ /* 0x0001e2000c101506 */
[----:B--2---:R-:W-:-:S03]  /*4f80*/  PRMT R27, R20, 0x7632, R27 ;  /* 0x00007632141b7816 */ /* 0x004fc6000000001b */
[----:B------:R1:W-:Y:S01]  /*4f90*/  STG.E.U16 [R32.64], R20 ;  /* 0x0000001420007986 */ /* 0x0003e2000c101506 */
[----:B------:R-:W-:Y:S02]  /*4fa0*/  PRMT R26, R21, 0x7632, R26 ;  /* 0x00007632151a7816 */ /* 0x000fe4000000001a */
[----:B---3--:R-:W-:Y:S01]  /*4fb0*/  PRMT R29, R16, 0x7632, R29 ;  /* 0x00007632101d7816 */ /* 0x008fe2000000001d */
[----:B------:R2:W-:Y:S01]  /*4fc0*/  STG.E.U16 [R34.64], R27 ;  /* 0x0000001b22007986 */ /* 0x0005e2000c101506 */
[----:B------:R-:W-:Y:S02]  /*4fd0*/  PRMT R28, R17, 0x7632, R28 ;  /* 0x00007632111c7816 */ /* 0x000fe4000000001c */
[----:B0-----:R-:W-:Y:S01]  /*4fe0*/  PRMT R31, R9, 0x7632, R31 ;  /* 0x00007632091f7816 */ /* 0x001fe2000000001f */
[----:B------:R-:W-:Y:S01]  /*4ff0*/  STG.E.U16 [R36.64], R16 ;  /* 0x0000001024007986 */ /* 0x000fe2000c101506 */
[----:B------:R-:W-:Y:S02]  /*5000*/  FSEL R5, R0, -INF , P3 ;  /* 0xff80000000057808 */ /* 0x000fe40001800000 */
[----:B------:R-:W-:Y:S01]  /*5010*/  FSEL R0, R25, -INF , P1 ;  /* 0xff80000019007808 */ /* 0x000fe20000800000 */
[----:B------:R0:W-:Y:S01]  /*5020*/  STG.E.U16 [R38.64], R29 ;  /* 0x0000001d26007986 */ /* 0x0001e2000c101506 */
[----:B-1----:R-:W-:Y:S01]  /*5030*/  PRMT R33, R22, 0x7632, R33 ;  /* 0x0000763216217816 */ /* 0x002fe20000000021 */
[----:B------:R-:W-:Y:S01]  /*5040*/  FFMA R76, R5, 0.69314718246459960938, R76 ;  /* 0x3f317218054c7823 */ /* 0x000fe2000000004c */
[----:B------:R-:W-:Y:S01]  /*5050*/  SHF.L.U32 R5, R3, 0x2, RZ ;  /* 0x0000000203057819 */ /* 0x000fe200000006ff */
[----:B------:R1:W-:Y:S01]  /*5060*/  STG.E.U16 [R40.64], R9 ;  /* 0x0000000928007986 */ /* 0x0003e2000c101506 */
[----:B--2---:R-:W-:Y:S01]  /*5070*/  PRMT R35, R18, 0x7632, R35 ;  /* 0x0000763212237816 */ /* 0x004fe20000000023 */
[----:B------:R-:W-:Y:S01]  /*5080*/  FFMA R8, R0, 0.69314718246459960938, R81 ;  /* 0x3f31721800087823 */ /* 0x000fe20000000051 */
[----:B------:R-:W-:Y:S01]  /*5090*/  SHF.L.U32 R0, R2, 0x2, RZ ;  /* 0x0000000202007819 */ /* 0x000fe200000006ff */
[----:B------:R2:W-:Y:S04]  /*50a0*/  STG.E.U16 [R42.64], R31 ;  /* 0x0000001f2a007986 */ /* 0x0005e8000c101506 */
[----:B------:R3:W-:Y:S01]  /*50b0*/  STG.E.U16 [R44.64], R13 ;  /* 0x0000000d2c007986 */ /* 0x0007e2000c101506 */
[----:B0-----:R-:W-:-:S02]  /*50c0*/  PRMT R29, R10, 0x7632, R29 ;  /* 0x000076320a1d7816 */ /* 0x001fc4000000001d */
[----:B------:R-:W-:Y:S01]  /*50d0*/  PRMT R39, R11, 0x7632, R39 ;  /* 0x000076320b277816 */ /* 0x000fe20000000027 */
[----:B------:R0:W-:Y:S01]  /*50e0*/  STG.E.U16 [R46.64], R4 ;  /* 0x000000042e007986 */ /* 0x0001e2000c101506 */
[----:B-1----:R-:W-:-:S03]  /*50f0*/  FSEL R9, R72, -INF , P0 ;  /* 0xff80000048097808 */ /* 0x002fc60000000000 */
[----:B------:R-:W-:Y:S01]  /*5100*/  STG.E.U16 [R48.64], R21 ;  /* 0x0000001530007986 */ /* 0x000fe2000c101506 */
[----:B--2---:R-:W-:Y:S01]  /*5110*/  PRMT R31, R14, 0x7632, R31 ;  /* 0x000076320e1f7816 */ /* 0x004fe2000000001f */
[----:B------:R-:W-:Y:S01]  /*5120*/  FFMA R9, R9, 0.69314718246459960938, R82 ;  /* 0x3f31721809097823 */ /* 0x000fe20000000052 */
[----:B------:R-:W-:Y:S01]  /*5130*/  PRMT R43, R15, 0x7632, R43 ;  /* 0x000076320f2b7816 */ /* 0x000fe2000000002b */
[----:B------:R-:W-:Y:S01]  /*5140*/  STG.E.U16 [R52.64], R26 ;  /* 0x0000001a34007986 */ /* 0x000fe2000c101506 */
[----:B---3--:R-:W-:-:S03]  /*5150*/  PRMT R45, R23, 0x7632, R45 ;  /* 0x00007632172d7816 */ /* 0x008fc6000000002d */
[----:B------:R-:W-:Y:S01]  /*5160*/  STG.E.U16 [R54.64], R17 ;  /* 0x0000001136007986 */ /* 0x000fe2000c101506 */
[----:B0-----:R-:W-:Y:S01]  /*5170*/  PRMT R47, R19, 0x7632, R47 ;  /* 0x00007632132f7816 */ /* 0x001fe2000000002f */
[----:B------:R-:W-:Y:S02]  /*5180*/  IMAD.HI R4, R3, 0x4, RZ ;  /* 0x0000000403047827 */ /* 0x000fe400078e02ff */
[----:B------:R-:W-:Y:S02]  /*5190*/  STG.E.U16 [R56.64], R28 ;  /* 0x0000001c38007986 */ /* 0x000fe4000c101506 */
[----:B------:R-:W-:Y:S01]  /*51a0*/  IMAD.HI R3, R2, 0x4, RZ ;  /* 0x0000000402037827 */ /* 0x000fe200078e02ff */
[----:B------:R-:W-:Y:S01]  /*51b0*/  IADD3 R2, P0, P1, R5, c[0x0][0x180], R0 ;  /* 0x0000600005027a10 */ /* 0x000fe2000791e000 */
[----:B------:R-:W-:Y:S03]  /*51c0*/  STG.E.U16 [R50.64], R10 ;  /* 0x0000000a32007986 */ /* 0x000fe6000c101506 */
[----:B------:R-:W-:Y:S01]  /*51d0*/  IADD3.X R3, R4, c[0x0][0x184], R3, P0, P1 ;  /* 0x0000610004037a10 */ /* 0x000fe200007e2403 */
[----:B------:R-:W-:Y:S04]  /*51e0*/  STG.E.U16 [R58.64], R29 ;  /* 0x0000001d3a007986 */ /* 0x000fe8000c101506 */
        /* <DEDUP_REMOVED lines=14> */
[----:B------:R-:W-:Y:S06]  /*52d0*/  BAR.SYNC.DEFER_BLOCKING 0x0 ;  /* 0x0000000000007b1d */ /* 0x000fec0000010000 */
[----:B------:R-:W-:Y:S04]  /*52e0*/  STS.64 [R7], R76 ;  /* 0x0000004c07007388 */ /* 0x000fe80000000a00 */
[----:B------:R-:W-:Y:S04]  /*52f0*/  STS.64 [R7+0x100], R8 ;  /* 0x0001000807007388 */ /* 0x000fe80000000a00 */
[----:B------:R-:W-:Y:S06]  /*5300*/  BAR.SYNC.DEFER_BLOCKING 0x0 ;  /* 0x0000000000007b1d */ /* 0x000fec0000010000 */
[----:B------:R-:W0:Y:S04]  /*5310*/  LDS R11, [R24] ;  /* 0x00000000180b7984 */ /* 0x000e280000000800 */
[----:B0-----:R-:W-:Y:S01]  /*5320*/  STG.E [R2.64], R11 ;  /* 0x0000000b02007986 */ /* 0x001fe2000c101906 */
[----:B------:R-:W-:Y:S05]  /*5330*/  EXIT ;  /* 0x000000000000794d */ /* 0x000fea0003800000 */
.L_x_2:
[----:B------:R-:W-:-:S00]  /*5340*/  BRA `(.L_x_2) ;  /* 0xfffffff000007947 */ /* 0x000fc0000383ffff */
[----:B------:R-:W-:-:S00]  /*5350*/  NOP ;  /* 0x0000000000007918 */ /* 0x000fc00000000000 */
        /* <DEDUP_REMOVED lines=10> */
.L_x_3:


//--------------------- .nv.global.init           --------------------------
	.section	.nv.global.init,"aw",@progbits
.nv.global.init:
	.type		_$_str,@object
	.size		_$_str,(.L_0 - _$_str)
_$_str:
        /*0000*/ 	.byte	0x5f, 0x5f, 0x43, 0x55, 0x44, 0x41, 0x5f, 0x46, 0x54, 0x5a, 0x00
.L_0:


//--------------------- .nv.shared.attn_fwd       --------------------------
	.section	.nv.shared.attn_fwd,"aw",@nobits
	.sectionflags	@""
	.align	16
